//
// Generated by NVIDIA NVVM Compiler
//
// Compiler Build ID: CL-36424714
// Cuda compilation tools, release 13.0, V13.0.88
// Based on NVVM 20.0.0
//

.version 9.0
.target sm_100
.address_size 64

	// .globl	_Z18scale_shift_kernelPfS_iff
.extern .shared .align 16 .b8 s[];

.visible .entry _Z18scale_shift_kernelPfS_iff(
	.param .u64 .ptr .align 1 _Z18scale_shift_kernelPfS_iff_param_0,
	.param .u64 .ptr .align 1 _Z18scale_shift_kernelPfS_iff_param_1,
	.param .u32 _Z18scale_shift_kernelPfS_iff_param_2,
	.param .f32 _Z18scale_shift_kernelPfS_iff_param_3,
	.param .f32 _Z18scale_shift_kernelPfS_iff_param_4
)
{
	.reg .pred 	%p<2>;
	.reg .b32 	%r<6>;
	.reg .b32 	%f<5>;
	.reg .b64 	%rd<8>;

	ld.param.u64 	%rd1, [_Z18scale_shift_kernelPfS_iff_param_0];
	ld.param.u64 	%rd2, [_Z18scale_shift_kernelPfS_iff_param_1];
	ld.param.u32 	%r2, [_Z18scale_shift_kernelPfS_iff_param_2];
	ld.param.f32 	%f1, [_Z18scale_shift_kernelPfS_iff_param_3];
	ld.param.f32 	%f2, [_Z18scale_shift_kernelPfS_iff_param_4];
	mov.u32 	%r3, %ctaid.x;
	mov.u32 	%r4, %ntid.x;
	mov.u32 	%r5, %tid.x;
	mad.lo.s32 	%r1, %r3, %r4, %r5;
	setp.ge.s32 	%p1, %r1, %r2;
	@%p1 bra 	$L__BB0_2;
	cvta.to.global.u64 	%rd3, %rd1;
	cvta.to.global.u64 	%rd4, %rd2;
	mul.wide.s32 	%rd5, %r1, 4;
	add.s64 	%rd6, %rd3, %rd5;
	ld.global.f32 	%f3, [%rd6];
	fma.rn.f32 	%f4, %f2, %f3, %f1;
	add.s64 	%rd7, %rd4, %rd5;
	st.global.f32 	[%rd7], %f4;
$L__BB0_2:
	ret;

}
	// .globl	_Z25flash_attention_2_forwardPKfS0_S0_PfS1_S1_iiiif
.visible .entry _Z25flash_attention_2_forwardPKfS0_S0_PfS1_S1_iiiif(
	.param .u64 .ptr .align 1 _Z25flash_attention_2_forwardPKfS0_S0_PfS1_S1_iiiif_param_0,
	.param .u64 .ptr .align 1 _Z25flash_attention_2_forwardPKfS0_S0_PfS1_S1_iiiif_param_1,
	.param .u64 .ptr .align 1 _Z25flash_attention_2_forwardPKfS0_S0_PfS1_S1_iiiif_param_2,
	.param .u64 .ptr .align 1 _Z25flash_attention_2_forwardPKfS0_S0_PfS1_S1_iiiif_param_3,
	.param .u64 .ptr .align 1 _Z25flash_attention_2_forwardPKfS0_S0_PfS1_S1_iiiif_param_4,
	.param .u64 .ptr .align 1 _Z25flash_attention_2_forwardPKfS0_S0_PfS1_S1_iiiif_param_5,
	.param .u32 _Z25flash_attention_2_forwardPKfS0_S0_PfS1_S1_iiiif_param_6,
	.param .u32 _Z25flash_attention_2_forwardPKfS0_S0_PfS1_S1_iiiif_param_7,
	.param .u32 _Z25flash_attention_2_forwardPKfS0_S0_PfS1_S1_iiiif_param_8,
	.param .u32 _Z25flash_attention_2_forwardPKfS0_S0_PfS1_S1_iiiif_param_9,
	.param .f32 _Z25flash_attention_2_forwardPKfS0_S0_PfS1_S1_iiiif_param_10
)
{
	.reg .pred 	%p<70>;
	.reg .b32 	%r<241>;
	.reg .b32 	%f<271>;
	.reg .b64 	%rd<56>;

	ld.param.u64 	%rd9, [_Z25flash_attention_2_forwardPKfS0_S0_PfS1_S1_iiiif_param_0];
	ld.param.u64 	%rd10, [_Z25flash_attention_2_forwardPKfS0_S0_PfS1_S1_iiiif_param_1];
	ld.param.u64 	%rd11, [_Z25flash_attention_2_forwardPKfS0_S0_PfS1_S1_iiiif_param_2];
	ld.param.u64 	%rd12, [_Z25flash_attention_2_forwardPKfS0_S0_PfS1_S1_iiiif_param_3];
	ld.param.u32 	%r75, [_Z25flash_attention_2_forwardPKfS0_S0_PfS1_S1_iiiif_param_6];
	ld.param.u32 	%r76, [_Z25flash_attention_2_forwardPKfS0_S0_PfS1_S1_iiiif_param_7];
	ld.param.u32 	%r77, [_Z25flash_attention_2_forwardPKfS0_S0_PfS1_S1_iiiif_param_8];
	ld.param.u32 	%r78, [_Z25flash_attention_2_forwardPKfS0_S0_PfS1_S1_iiiif_param_9];
	ld.param.f32 	%f37, [_Z25flash_attention_2_forwardPKfS0_S0_PfS1_S1_iiiif_param_10];
	cvta.to.global.u64 	%rd1, %rd9;
	cvta.to.global.u64 	%rd2, %rd11;
	cvta.to.global.u64 	%rd3, %rd10;
	cvta.to.global.u64 	%rd4, %rd12;
	mov.u32 	%r79, %ctaid.x;
	mov.u32 	%r80, %ctaid.y;
	mov.u32 	%r1, %tid.y;
	mov.u32 	%r81, %nctaid.y;
	mul.lo.s32 	%r82, %r79, %r81;
	mul.lo.s32 	%r83, %r75, %r80;
	mad.lo.s32 	%r2, %r82, %r75, %r83;
	mul.lo.s32 	%r3, %r2, %r76;
	add.s32 	%r84, %r75, -1;
	add.s32 	%r85, %r84, %r77;
	div.s32 	%r4, %r85, %r77;
	add.s32 	%r86, %r84, %r78;
	div.s32 	%r5, %r86, %r78;
	setp.lt.s32 	%p3, %r4, 1;
	@%p3 bra 	$L__BB1_74;
	mul.lo.s32 	%r88, %r77, %r76;
	shl.b32 	%r89, %r88, 2;
	mov.u32 	%r90, s;
	add.s32 	%r6, %r90, %r89;
	mul.lo.s32 	%r91, %r78, %r76;
	shl.b32 	%r92, %r91, 2;
	add.s32 	%r7, %r6, %r92;
	add.s32 	%r8, %r7, %r92;
	mov.u32 	%r93, %tid.x;
	mul.lo.s32 	%r9, %r76, %r93;
	mul.lo.s32 	%r10, %r76, %r1;
	mul.lo.s32 	%r11, %r78, %r93;
	add.s32 	%r12, %r76, -1;
	and.b32  	%r13, %r76, 7;
	and.b32  	%r14, %r76, 3;
	and.b32  	%r15, %r76, 2147483640;
	and.b32  	%r16, %r76, 1;
	mul.f32 	%f1, %f37, 0f00000000;
	mov.b32 	%r216, 0;
$L__BB1_2:
	setp.lt.s32 	%p4, %r76, 1;
	mov.u32 	%r94, %tid.x;
	setp.lt.s32 	%p5, %r94, %r77;
	mad.lo.s32 	%r18, %r216, %r77, %r94;
	setp.lt.s32 	%p6, %r18, %r75;
	and.pred  	%p1, %p5, %p6;
	not.pred 	%p7, %p1;
	or.pred  	%p8, %p7, %p4;
	@%p8 bra 	$L__BB1_16;
	setp.lt.u32 	%p9, %r76, 16;
	mad.lo.s32 	%r19, %r18, %r76, %r3;
	mov.b32 	%r221, 0;
	@%p9 bra 	$L__BB1_6;
	and.b32  	%r97, %r76, 2147483632;
	neg.s32 	%r219, %r97;
	shl.b32 	%r98, %r9, 2;
	mov.u32 	%r99, s;
	add.s32 	%r100, %r98, %r99;
	add.s32 	%r217, %r100, 32;
	mov.u32 	%r218, %r19;
$L__BB1_5:
	.pragma "nounroll";
	and.b32  	%r221, %r76, 2147483632;
	mul.wide.s32 	%rd13, %r218, 4;
	add.s64 	%rd14, %rd1, %rd13;
	ld.global.nc.f32 	%f38, [%rd14];
	st.shared.f32 	[%r217+-32], %f38;
	ld.global.nc.f32 	%f39, [%rd14+4];
	st.shared.f32 	[%r217+-28], %f39;
	ld.global.nc.f32 	%f40, [%rd14+8];
	st.shared.f32 	[%r217+-24], %f40;
	ld.global.nc.f32 	%f41, [%rd14+12];
	st.shared.f32 	[%r217+-20], %f41;
	ld.global.nc.f32 	%f42, [%rd14+16];
	st.shared.f32 	[%r217+-16], %f42;
	ld.global.nc.f32 	%f43, [%rd14+20];
	st.shared.f32 	[%r217+-12], %f43;
	ld.global.nc.f32 	%f44, [%rd14+24];
	st.shared.f32 	[%r217+-8], %f44;
	ld.global.nc.f32 	%f45, [%rd14+28];
	st.shared.f32 	[%r217+-4], %f45;
	ld.global.nc.f32 	%f46, [%rd14+32];
	st.shared.f32 	[%r217], %f46;
	ld.global.nc.f32 	%f47, [%rd14+36];
	st.shared.f32 	[%r217+4], %f47;
	ld.global.nc.f32 	%f48, [%rd14+40];
	st.shared.f32 	[%r217+8], %f48;
	ld.global.nc.f32 	%f49, [%rd14+44];
	st.shared.f32 	[%r217+12], %f49;
	ld.global.nc.f32 	%f50, [%rd14+48];
	st.shared.f32 	[%r217+16], %f50;
	ld.global.nc.f32 	%f51, [%rd14+52];
	st.shared.f32 	[%r217+20], %f51;
	ld.global.nc.f32 	%f52, [%rd14+56];
	st.shared.f32 	[%r217+24], %f52;
	ld.global.nc.f32 	%f53, [%rd14+60];
	st.shared.f32 	[%r217+28], %f53;
	add.s32 	%r219, %r219, 16;
	add.s32 	%r218, %r218, 16;
	add.s32 	%r217, %r217, 64;
	setp.ne.s32 	%p10, %r219, 0;
	@%p10 bra 	$L__BB1_5;
$L__BB1_6:
	and.b32  	%r30, %r76, 15;
	setp.eq.s32 	%p11, %r30, 0;
	@%p11 bra 	$L__BB1_16;
	add.s32 	%r101, %r30, -1;
	setp.lt.u32 	%p12, %r101, 7;
	@%p12 bra 	$L__BB1_9;
	add.s32 	%r102, %r19, %r221;
	mul.wide.s32 	%rd15, %r102, 4;
	add.s64 	%rd16, %rd1, %rd15;
	ld.global.nc.f32 	%f54, [%rd16];
	add.s32 	%r103, %r221, %r9;
	shl.b32 	%r104, %r103, 2;
	mov.u32 	%r105, s;
	add.s32 	%r106, %r105, %r104;
	st.shared.f32 	[%r106], %f54;
	ld.global.nc.f32 	%f55, [%rd16+4];
	st.shared.f32 	[%r106+4], %f55;
	ld.global.nc.f32 	%f56, [%rd16+8];
	st.shared.f32 	[%r106+8], %f56;
	ld.global.nc.f32 	%f57, [%rd16+12];
	st.shared.f32 	[%r106+12], %f57;
	ld.global.nc.f32 	%f58, [%rd16+16];
	st.shared.f32 	[%r106+16], %f58;
	ld.global.nc.f32 	%f59, [%rd16+20];
	st.shared.f32 	[%r106+20], %f59;
	ld.global.nc.f32 	%f60, [%rd16+24];
	st.shared.f32 	[%r106+24], %f60;
	ld.global.nc.f32 	%f61, [%rd16+28];
	st.shared.f32 	[%r106+28], %f61;
	add.s32 	%r221, %r221, 8;
$L__BB1_9:
	setp.eq.s32 	%p13, %r13, 0;
	@%p13 bra 	$L__BB1_16;
	add.s32 	%r107, %r13, -1;
	setp.lt.u32 	%p14, %r107, 3;
	@%p14 bra 	$L__BB1_12;
	add.s32 	%r108, %r19, %r221;
	mul.wide.s32 	%rd17, %r108, 4;
	add.s64 	%rd18, %rd1, %rd17;
	ld.global.nc.f32 	%f62, [%rd18];
	add.s32 	%r109, %r221, %r9;
	shl.b32 	%r110, %r109, 2;
	mov.u32 	%r111, s;
	add.s32 	%r112, %r111, %r110;
	st.shared.f32 	[%r112], %f62;
	ld.global.nc.f32 	%f63, [%rd18+4];
	st.shared.f32 	[%r112+4], %f63;
	ld.global.nc.f32 	%f64, [%rd18+8];
	st.shared.f32 	[%r112+8], %f64;
	ld.global.nc.f32 	%f65, [%rd18+12];
	st.shared.f32 	[%r112+12], %f65;
	add.s32 	%r221, %r221, 4;
$L__BB1_12:
	setp.eq.s32 	%p15, %r14, 0;
	@%p15 bra 	$L__BB1_16;
	setp.eq.s32 	%p16, %r14, 1;
	add.s32 	%r113, %r19, %r221;
	mul.wide.s32 	%rd19, %r113, 4;
	add.s64 	%rd5, %rd1, %rd19;
	ld.global.nc.f32 	%f66, [%rd5];
	add.s32 	%r114, %r221, %r9;
	shl.b32 	%r115, %r114, 2;
	mov.u32 	%r116, s;
	add.s32 	%r35, %r116, %r115;
	st.shared.f32 	[%r35], %f66;
	@%p16 bra 	$L__BB1_16;
	setp.eq.s32 	%p17, %r14, 2;
	ld.global.nc.f32 	%f67, [%rd5+4];
	st.shared.f32 	[%r35+4], %f67;
	@%p17 bra 	$L__BB1_16;
	ld.global.nc.f32 	%f68, [%rd5+8];
	st.shared.f32 	[%r35+8], %f68;
$L__BB1_16:
	setp.ge.s32 	%p18, %r18, %r75;
	mov.f32 	%f270, 0f00000000;
	mov.f32 	%f254, 0fFF800000;
	@%p18 bra 	$L__BB1_18;
	ld.param.u64 	%rd54, [_Z25flash_attention_2_forwardPKfS0_S0_PfS1_S1_iiiif_param_5];
	ld.param.u64 	%rd52, [_Z25flash_attention_2_forwardPKfS0_S0_PfS1_S1_iiiif_param_4];
	add.s32 	%r117, %r18, %r2;
	cvta.to.global.u64 	%rd20, %rd54;
	mul.wide.s32 	%rd21, %r117, 4;
	add.s64 	%rd22, %rd20, %rd21;
	ld.global.f32 	%f254, [%rd22];
	cvta.to.global.u64 	%rd23, %rd52;
	add.s64 	%rd24, %rd23, %rd21;
	ld.global.f32 	%f270, [%rd24];
$L__BB1_18:
	setp.lt.s32 	%p19, %r5, 1;
	@%p19 bra 	$L__BB1_73;
	ld.param.u64 	%rd53, [_Z25flash_attention_2_forwardPKfS0_S0_PfS1_S1_iiiif_param_4];
	mad.lo.s32 	%r36, %r18, %r76, %r3;
	add.s32 	%r119, %r18, %r2;
	cvta.to.global.u64 	%rd25, %rd53;
	mul.wide.s32 	%rd26, %r119, 4;
	add.s64 	%rd6, %rd25, %rd26;
	mov.b32 	%r223, 0;
$L__BB1_20:
	mov.u32 	%r120, %ntid.y;
	setp.ge.u32 	%p20, %r1, %r120;
	mad.lo.s32 	%r38, %r223, %r120, %r1;
	setp.ge.s32 	%p22, %r38, %r75;
	or.pred  	%p23, %p20, %p22;
	or.pred  	%p24, %p23, %p4;
	@%p24 bra 	$L__BB1_32;
	setp.lt.u32 	%p25, %r76, 8;
	mad.lo.s32 	%r39, %r38, %r76, %r3;
	mov.b32 	%r226, 0;
	@%p25 bra 	$L__BB1_24;
	mov.b32 	%r224, 0;
$L__BB1_23:
	.pragma "nounroll";
	add.s32 	%r123, %r39, %r224;
	mul.wide.s32 	%rd27, %r123, 4;
	add.s64 	%rd28, %rd3, %rd27;
	ld.global.nc.f32 	%f71, [%rd28];
	add.s32 	%r124, %r224, %r10;
	shl.b32 	%r125, %r124, 2;
	add.s32 	%r126, %r6, %r125;
	st.shared.f32 	[%r126], %f71;
	add.s64 	%rd29, %rd2, %rd27;
	ld.global.nc.f32 	%f72, [%rd29];
	add.s32 	%r127, %r7, %r125;
	st.shared.f32 	[%r127], %f72;
	ld.global.nc.f32 	%f73, [%rd28+4];
	st.shared.f32 	[%r126+4], %f73;
	ld.global.nc.f32 	%f74, [%rd29+4];
	st.shared.f32 	[%r127+4], %f74;
	ld.global.nc.f32 	%f75, [%rd28+8];
	st.shared.f32 	[%r126+8], %f75;
	ld.global.nc.f32 	%f76, [%rd29+8];
	st.shared.f32 	[%r127+8], %f76;
	ld.global.nc.f32 	%f77, [%rd28+12];
	st.shared.f32 	[%r126+12], %f77;
	ld.global.nc.f32 	%f78, [%rd29+12];
	st.shared.f32 	[%r127+12], %f78;
	ld.global.nc.f32 	%f79, [%rd28+16];
	st.shared.f32 	[%r126+16], %f79;
	ld.global.nc.f32 	%f80, [%rd29+16];
	st.shared.f32 	[%r127+16], %f80;
	ld.global.nc.f32 	%f81, [%rd28+20];
	st.shared.f32 	[%r126+20], %f81;
	ld.global.nc.f32 	%f82, [%rd29+20];
	st.shared.f32 	[%r127+20], %f82;
	ld.global.nc.f32 	%f83, [%rd28+24];
	st.shared.f32 	[%r126+24], %f83;
	ld.global.nc.f32 	%f84, [%rd29+24];
	st.shared.f32 	[%r127+24], %f84;
	ld.global.nc.f32 	%f85, [%rd28+28];
	st.shared.f32 	[%r126+28], %f85;
	ld.global.nc.f32 	%f86, [%rd29+28];
	st.shared.f32 	[%r127+28], %f86;
	add.s32 	%r224, %r224, 8;
	setp.ne.s32 	%p26, %r224, %r15;
	mov.u32 	%r226, %r15;
	@%p26 bra 	$L__BB1_23;
$L__BB1_24:
	setp.eq.s32 	%p27, %r13, 0;
	@%p27 bra 	$L__BB1_32;
	add.s32 	%r128, %r13, -1;
	setp.lt.u32 	%p28, %r128, 3;
	@%p28 bra 	$L__BB1_27;
	add.s32 	%r129, %r39, %r226;
	mul.wide.s32 	%rd30, %r129, 4;
	add.s64 	%rd31, %rd3, %rd30;
	ld.global.nc.f32 	%f87, [%rd31];
	add.s32 	%r130, %r226, %r10;
	shl.b32 	%r131, %r130, 2;
	add.s32 	%r132, %r6, %r131;
	st.shared.f32 	[%r132], %f87;
	add.s64 	%rd32, %rd2, %rd30;
	ld.global.nc.f32 	%f88, [%rd32];
	add.s32 	%r133, %r7, %r131;
	st.shared.f32 	[%r133], %f88;
	ld.global.nc.f32 	%f89, [%rd31+4];
	st.shared.f32 	[%r132+4], %f89;
	ld.global.nc.f32 	%f90, [%rd32+4];
	st.shared.f32 	[%r133+4], %f90;
	ld.global.nc.f32 	%f91, [%rd31+8];
	st.shared.f32 	[%r132+8], %f91;
	ld.global.nc.f32 	%f92, [%rd32+8];
	st.shared.f32 	[%r133+8], %f92;
	ld.global.nc.f32 	%f93, [%rd31+12];
	st.shared.f32 	[%r132+12], %f93;
	ld.global.nc.f32 	%f94, [%rd32+12];
	st.shared.f32 	[%r133+12], %f94;
	add.s32 	%r226, %r226, 4;
$L__BB1_27:
	setp.eq.s32 	%p29, %r14, 0;
	@%p29 bra 	$L__BB1_32;
	setp.eq.s32 	%p30, %r14, 1;
	@%p30 bra 	$L__BB1_30;
	add.s32 	%r134, %r39, %r226;
	mul.wide.s32 	%rd33, %r134, 4;
	add.s64 	%rd34, %rd3, %rd33;
	ld.global.nc.f32 	%f95, [%rd34];
	add.s32 	%r135, %r226, %r10;
	shl.b32 	%r136, %r135, 2;
	add.s32 	%r137, %r6, %r136;
	st.shared.f32 	[%r137], %f95;
	add.s64 	%rd35, %rd2, %rd33;
	ld.global.nc.f32 	%f96, [%rd35];
	add.s32 	%r138, %r7, %r136;
	st.shared.f32 	[%r138], %f96;
	ld.global.nc.f32 	%f97, [%rd34+4];
	st.shared.f32 	[%r137+4], %f97;
	ld.global.nc.f32 	%f98, [%rd35+4];
	st.shared.f32 	[%r138+4], %f98;
	add.s32 	%r226, %r226, 2;
$L__BB1_30:
	setp.eq.s32 	%p31, %r16, 0;
	@%p31 bra 	$L__BB1_32;
	add.s32 	%r139, %r39, %r226;
	mul.wide.s32 	%rd36, %r139, 4;
	add.s64 	%rd37, %rd3, %rd36;
	ld.global.nc.f32 	%f99, [%rd37];
	add.s32 	%r140, %r226, %r10;
	shl.b32 	%r141, %r140, 2;
	add.s32 	%r142, %r6, %r141;
	st.shared.f32 	[%r142], %f99;
	add.s64 	%rd38, %rd2, %rd36;
	ld.global.nc.f32 	%f100, [%rd38];
	add.s32 	%r143, %r7, %r141;
	st.shared.f32 	[%r143], %f100;
$L__BB1_32:
	barrier.sync 	0;
	mov.f32 	%f269, %f254;
	@%p7 bra 	$L__BB1_70;
	setp.gt.s32 	%p33, %r78, 0;
	mul.lo.s32 	%r47, %r223, %r78;
	setp.lt.s32 	%p34, %r47, %r75;
	and.pred  	%p2, %p33, %p34;
	mov.f32 	%f265, 0fFF800000;
	not.pred 	%p35, %p2;
	@%p35 bra 	$L__BB1_50;
	mov.f32 	%f265, 0fFF800000;
	setp.gt.s32 	%p36, %r76, 0;
	@%p36 bra 	$L__BB1_37;
	mov.b32 	%r233, 0;
$L__BB1_36:
	add.s32 	%r145, %r233, %r11;
	shl.b32 	%r146, %r145, 2;
	add.s32 	%r147, %r8, %r146;
	st.shared.f32 	[%r147], %f1;
	max.f32 	%f265, %f265, %f1;
	add.s32 	%r233, %r233, 1;
	setp.lt.s32 	%p37, %r233, %r78;
	add.s32 	%r148, %r233, %r47;
	setp.lt.s32 	%p38, %r148, %r75;
	and.pred  	%p39, %p37, %p38;
	@%p39 bra 	$L__BB1_36;
	bra.uni 	$L__BB1_50;
$L__BB1_37:
	mov.b32 	%r228, 0;
$L__BB1_38:
	setp.lt.u32 	%p40, %r12, 7;
	mul.lo.s32 	%r49, %r228, %r76;
	mov.f32 	%f263, 0f00000000;
	mov.b32 	%r231, 0;
	@%p40 bra 	$L__BB1_41;
	mov.f32 	%f263, 0f00000000;
	mov.b32 	%r229, 0;
$L__BB1_40:
	.pragma "nounroll";
	add.s32 	%r152, %r229, %r9;
	shl.b32 	%r153, %r152, 2;
	mov.u32 	%r154, s;
	add.s32 	%r155, %r154, %r153;
	ld.shared.f32 	%f107, [%r155];
	add.s32 	%r156, %r229, %r49;
	shl.b32 	%r157, %r156, 2;
	add.s32 	%r158, %r6, %r157;
	ld.shared.f32 	%f108, [%r158];
	fma.rn.f32 	%f109, %f107, %f108, %f263;
	ld.shared.f32 	%f110, [%r155+4];
	ld.shared.f32 	%f111, [%r158+4];
	fma.rn.f32 	%f112, %f110, %f111, %f109;
	ld.shared.f32 	%f113, [%r155+8];
	ld.shared.f32 	%f114, [%r158+8];
	fma.rn.f32 	%f115, %f113, %f114, %f112;
	ld.shared.f32 	%f116, [%r155+12];
	ld.shared.f32 	%f117, [%r158+12];
	fma.rn.f32 	%f118, %f116, %f117, %f115;
	ld.shared.f32 	%f119, [%r155+16];
	ld.shared.f32 	%f120, [%r158+16];
	fma.rn.f32 	%f121, %f119, %f120, %f118;
	ld.shared.f32 	%f122, [%r155+20];
	ld.shared.f32 	%f123, [%r158+20];
	fma.rn.f32 	%f124, %f122, %f123, %f121;
	ld.shared.f32 	%f125, [%r155+24];
	ld.shared.f32 	%f126, [%r158+24];
	fma.rn.f32 	%f127, %f125, %f126, %f124;
	ld.shared.f32 	%f128, [%r155+28];
	ld.shared.f32 	%f129, [%r158+28];
	fma.rn.f32 	%f263, %f128, %f129, %f127;
	add.s32 	%r229, %r229, 8;
	setp.ne.s32 	%p41, %r229, %r15;
	mov.u32 	%r231, %r15;
	@%p41 bra 	$L__BB1_40;
$L__BB1_41:
	setp.eq.s32 	%p42, %r13, 0;
	@%p42 bra 	$L__BB1_49;
	add.s32 	%r159, %r13, -1;
	setp.lt.u32 	%p43, %r159, 3;
	@%p43 bra 	$L__BB1_44;
	add.s32 	%r160, %r231, %r9;
	shl.b32 	%r161, %r160, 2;
	mov.u32 	%r162, s;
	add.s32 	%r163, %r162, %r161;
	ld.shared.f32 	%f131, [%r163];
	add.s32 	%r164, %r231, %r49;
	shl.b32 	%r165, %r164, 2;
	add.s32 	%r166, %r6, %r165;
	ld.shared.f32 	%f132, [%r166];
	fma.rn.f32 	%f133, %f131, %f132, %f263;
	ld.shared.f32 	%f134, [%r163+4];
	ld.shared.f32 	%f135, [%r166+4];
	fma.rn.f32 	%f136, %f134, %f135, %f133;
	ld.shared.f32 	%f137, [%r163+8];
	ld.shared.f32 	%f138, [%r166+8];
	fma.rn.f32 	%f139, %f137, %f138, %f136;
	ld.shared.f32 	%f140, [%r163+12];
	ld.shared.f32 	%f141, [%r166+12];
	fma.rn.f32 	%f263, %f140, %f141, %f139;
	add.s32 	%r231, %r231, 4;
$L__BB1_44:
	setp.eq.s32 	%p44, %r14, 0;
	@%p44 bra 	$L__BB1_49;
	setp.eq.s32 	%p45, %r14, 1;
	@%p45 bra 	$L__BB1_47;
	add.s32 	%r167, %r231, %r9;
	shl.b32 	%r168, %r167, 2;
	mov.u32 	%r169, s;
	add.s32 	%r170, %r169, %r168;
	ld.shared.f32 	%f143, [%r170];
	add.s32 	%r171, %r231, %r49;
	shl.b32 	%r172, %r171, 2;
	add.s32 	%r173, %r6, %r172;
	ld.shared.f32 	%f144, [%r173];
	fma.rn.f32 	%f145, %f143, %f144, %f263;
	ld.shared.f32 	%f146, [%r170+4];
	ld.shared.f32 	%f147, [%r173+4];
	fma.rn.f32 	%f263, %f146, %f147, %f145;
	add.s32 	%r231, %r231, 2;
$L__BB1_47:
	setp.eq.s32 	%p46, %r16, 0;
	@%p46 bra 	$L__BB1_49;
	add.s32 	%r174, %r231, %r9;
	shl.b32 	%r175, %r174, 2;
	mov.u32 	%r176, s;
	add.s32 	%r177, %r176, %r175;
	ld.shared.f32 	%f148, [%r177];
	add.s32 	%r178, %r231, %r49;
	shl.b32 	%r179, %r178, 2;
	add.s32 	%r180, %r6, %r179;
	ld.shared.f32 	%f149, [%r180];
	fma.rn.f32 	%f263, %f148, %f149, %f263;
$L__BB1_49:
	mul.f32 	%f150, %f37, %f263;
	add.s32 	%r181, %r228, %r11;
	shl.b32 	%r182, %r181, 2;
	add.s32 	%r183, %r8, %r182;
	st.shared.f32 	[%r183], %f150;
	max.f32 	%f265, %f265, %f150;
	add.s32 	%r228, %r228, 1;
	setp.lt.s32 	%p47, %r228, %r78;
	add.s32 	%r184, %r228, %r47;
	setp.lt.s32 	%p48, %r184, %r75;
	and.pred  	%p49, %p47, %p48;
	@%p49 bra 	$L__BB1_38;
$L__BB1_50:
	max.f32 	%f269, %f254, %f265;
	sub.f32 	%f152, %f254, %f269;
	fma.rn.f32 	%f153, %f152, 0f3BBB989D, 0f3F000000;
	cvt.sat.f32.f32 	%f154, %f153;
	mov.f32 	%f155, 0f4B400001;
	mov.f32 	%f156, 0f437C0000;
	fma.rm.f32 	%f157, %f154, %f156, %f155;
	add.f32 	%f158, %f157, 0fCB40007F;
	neg.f32 	%f159, %f158;
	fma.rn.f32 	%f160, %f152, 0f3FB8AA3B, %f159;
	fma.rn.f32 	%f161, %f152, 0f32A57060, %f160;
	mov.b32 	%r185, %f157;
	shl.b32 	%r186, %r185, 23;
	mov.b32 	%f162, %r186;
	ex2.approx.ftz.f32 	%f163, %f161;
	mul.f32 	%f164, %f163, %f162;
	mul.f32 	%f26, %f270, %f164;
	sub.f32 	%f165, %f265, %f269;
	fma.rn.f32 	%f166, %f165, 0f3BBB989D, 0f3F000000;
	cvt.sat.f32.f32 	%f167, %f166;
	fma.rm.f32 	%f168, %f167, %f156, %f155;
	add.f32 	%f169, %f168, 0fCB40007F;
	neg.f32 	%f170, %f169;
	fma.rn.f32 	%f171, %f165, 0f3FB8AA3B, %f170;
	fma.rn.f32 	%f172, %f165, 0f32A57060, %f171;
	mov.b32 	%r187, %f168;
	shl.b32 	%r188, %r187, 23;
	mov.b32 	%f173, %r188;
	ex2.approx.ftz.f32 	%f174, %f172;
	mul.f32 	%f27, %f174, %f173;
	mov.f32 	%f267, 0f00000000;
	@%p35 bra 	$L__BB1_53;
	mov.f32 	%f267, 0f00000000;
	mov.b32 	%r234, 0;
$L__BB1_52:
	add.s32 	%r190, %r234, %r11;
	shl.b32 	%r191, %r190, 2;
	add.s32 	%r192, %r8, %r191;
	ld.shared.f32 	%f176, [%r192];
	sub.f32 	%f177, %f176, %f269;
	fma.rn.f32 	%f178, %f177, 0f3BBB989D, 0f3F000000;
	cvt.sat.f32.f32 	%f179, %f178;
	mov.f32 	%f180, 0f4B400001;
	mov.f32 	%f181, 0f437C0000;
	fma.rm.f32 	%f182, %f179, %f181, %f180;
	add.f32 	%f183, %f182, 0fCB40007F;
	neg.f32 	%f184, %f183;
	fma.rn.f32 	%f185, %f177, 0f3FB8AA3B, %f184;
	fma.rn.f32 	%f186, %f177, 0f32A57060, %f185;
	mov.b32 	%r193, %f182;
	shl.b32 	%r194, %r193, 23;
	mov.b32 	%f187, %r194;
	ex2.approx.ftz.f32 	%f188, %f186;
	mul.f32 	%f189, %f188, %f187;
	st.shared.f32 	[%r192], %f189;
	add.f32 	%f267, %f267, %f189;
	add.s32 	%r234, %r234, 1;
	setp.lt.s32 	%p51, %r234, %r78;
	add.s32 	%r195, %r234, %r47;
	setp.lt.s32 	%p52, %r195, %r75;
	and.pred  	%p53, %p51, %p52;
	@%p53 bra 	$L__BB1_52;
$L__BB1_53:
	setp.lt.s32 	%p54, %r76, 1;
	add.f32 	%f190, %f26, %f27;
	mul.f32 	%f270, %f190, %f267;
	@%p54 bra 	$L__BB1_70;
	add.f32 	%f32, %f270, 0f2EDBE6FF;
	@%p35 bra 	$L__BB1_59;
	mov.b32 	%r235, 0;
$L__BB1_56:
	mov.f32 	%f268, 0f00000000;
	mov.b32 	%r236, 0;
$L__BB1_57:
	add.s32 	%r205, %r236, %r11;
	shl.b32 	%r206, %r205, 2;
	add.s32 	%r207, %r8, %r206;
	ld.shared.f32 	%f245, [%r207];
	mad.lo.s32 	%r208, %r236, %r76, %r235;
	shl.b32 	%r209, %r208, 2;
	add.s32 	%r210, %r7, %r209;
	ld.shared.f32 	%f246, [%r210];
	fma.rn.f32 	%f268, %f245, %f246, %f268;
	add.s32 	%r236, %r236, 1;
	setp.lt.s32 	%p63, %r236, %r78;
	add.s32 	%r211, %r236, %r47;
	setp.lt.s32 	%p64, %r211, %r75;
	and.pred  	%p65, %p63, %p64;
	@%p65 bra 	$L__BB1_57;
	add.s32 	%r212, %r36, %r235;
	mul.wide.s32 	%rd47, %r212, 4;
	add.s64 	%rd48, %rd4, %rd47;
	ld.global.f32 	%f247, [%rd48];
	mul.f32 	%f248, %f26, %f247;
	fma.rn.f32 	%f249, %f27, %f268, %f248;
	div.rn.f32 	%f250, %f249, %f32;
	st.global.f32 	[%rd48], %f250;
	add.s32 	%r235, %r235, 1;
	setp.eq.s32 	%p66, %r235, %r76;
	@%p66 bra 	$L__BB1_70;
	bra.uni 	$L__BB1_56;
$L__BB1_59:
	setp.lt.u32 	%p56, %r12, 7;
	mov.b32 	%r239, 0;
	@%p56 bra 	$L__BB1_62;
	mov.b32 	%r237, 0;
$L__BB1_61:
	.pragma "nounroll";
	add.s32 	%r198, %r36, %r237;
	mul.wide.s32 	%rd39, %r198, 4;
	add.s64 	%rd40, %rd4, %rd39;
	ld.global.f32 	%f191, [%rd40];
	mul.f32 	%f192, %f27, 0f00000000;
	fma.rn.f32 	%f193, %f26, %f191, %f192;
	div.rn.f32 	%f194, %f193, %f32;
	st.global.f32 	[%rd40], %f194;
	ld.global.f32 	%f195, [%rd40+4];
	fma.rn.f32 	%f196, %f26, %f195, %f192;
	div.rn.f32 	%f197, %f196, %f32;
	st.global.f32 	[%rd40+4], %f197;
	ld.global.f32 	%f198, [%rd40+8];
	fma.rn.f32 	%f199, %f26, %f198, %f192;
	div.rn.f32 	%f200, %f199, %f32;
	st.global.f32 	[%rd40+8], %f200;
	ld.global.f32 	%f201, [%rd40+12];
	fma.rn.f32 	%f202, %f26, %f201, %f192;
	div.rn.f32 	%f203, %f202, %f32;
	st.global.f32 	[%rd40+12], %f203;
	ld.global.f32 	%f204, [%rd40+16];
	fma.rn.f32 	%f205, %f26, %f204, %f192;
	div.rn.f32 	%f206, %f205, %f32;
	st.global.f32 	[%rd40+16], %f206;
	ld.global.f32 	%f207, [%rd40+20];
	fma.rn.f32 	%f208, %f26, %f207, %f192;
	div.rn.f32 	%f209, %f208, %f32;
	st.global.f32 	[%rd40+20], %f209;
	ld.global.f32 	%f210, [%rd40+24];
	fma.rn.f32 	%f211, %f26, %f210, %f192;
	div.rn.f32 	%f212, %f211, %f32;
	st.global.f32 	[%rd40+24], %f212;
	ld.global.f32 	%f213, [%rd40+28];
	fma.rn.f32 	%f214, %f26, %f213, %f192;
	div.rn.f32 	%f215, %f214, %f32;
	st.global.f32 	[%rd40+28], %f215;
	add.s32 	%r237, %r237, 8;
	setp.ne.s32 	%p57, %r237, %r15;
	mov.u32 	%r239, %r15;
	@%p57 bra 	$L__BB1_61;
$L__BB1_62:
	setp.eq.s32 	%p58, %r13, 0;
	@%p58 bra 	$L__BB1_70;
	add.s32 	%r199, %r13, -1;
	setp.lt.u32 	%p59, %r199, 3;
	@%p59 bra 	$L__BB1_65;
	add.s32 	%r200, %r36, %r239;
	mul.wide.s32 	%rd41, %r200, 4;
	add.s64 	%rd42, %rd4, %rd41;
	ld.global.f32 	%f216, [%rd42];
	mul.f32 	%f217, %f26, %f216;
	fma.rn.f32 	%f218, %f27, 0f00000000, %f217;
	div.rn.f32 	%f219, %f218, %f32;
	st.global.f32 	[%rd42], %f219;
	ld.global.f32 	%f220, [%rd42+4];
	mul.f32 	%f221, %f26, %f220;
	fma.rn.f32 	%f222, %f27, 0f00000000, %f221;
	div.rn.f32 	%f223, %f222, %f32;
	st.global.f32 	[%rd42+4], %f223;
	ld.global.f32 	%f224, [%rd42+8];
	mul.f32 	%f225, %f26, %f224;
	fma.rn.f32 	%f226, %f27, 0f00000000, %f225;
	div.rn.f32 	%f227, %f226, %f32;
	st.global.f32 	[%rd42+8], %f227;
	ld.global.f32 	%f228, [%rd42+12];
	mul.f32 	%f229, %f26, %f228;
	fma.rn.f32 	%f230, %f27, 0f00000000, %f229;
	div.rn.f32 	%f231, %f230, %f32;
	st.global.f32 	[%rd42+12], %f231;
	add.s32 	%r239, %r239, 4;
$L__BB1_65:
	setp.eq.s32 	%p60, %r14, 0;
	@%p60 bra 	$L__BB1_70;
	setp.eq.s32 	%p61, %r14, 1;
	@%p61 bra 	$L__BB1_68;
	add.s32 	%r201, %r36, %r239;
	mul.wide.s32 	%rd43, %r201, 4;
	add.s64 	%rd44, %rd4, %rd43;
	ld.global.f32 	%f232, [%rd44];
	mul.f32 	%f233, %f26, %f232;
	fma.rn.f32 	%f234, %f27, 0f00000000, %f233;
	div.rn.f32 	%f235, %f234, %f32;
	st.global.f32 	[%rd44], %f235;
	ld.global.f32 	%f236, [%rd44+4];
	mul.f32 	%f237, %f26, %f236;
	fma.rn.f32 	%f238, %f27, 0f00000000, %f237;
	div.rn.f32 	%f239, %f238, %f32;
	st.global.f32 	[%rd44+4], %f239;
	add.s32 	%r239, %r239, 2;
$L__BB1_68:
	setp.eq.s32 	%p62, %r16, 0;
	@%p62 bra 	$L__BB1_70;
	add.s32 	%r202, %r36, %r239;
	mul.wide.s32 	%rd45, %r202, 4;
	add.s64 	%rd46, %rd4, %rd45;
	ld.global.f32 	%f240, [%rd46];
	mul.f32 	%f241, %f26, %f240;
	fma.rn.f32 	%f242, %f27, 0f00000000, %f241;
	div.rn.f32 	%f243, %f242, %f32;
	st.global.f32 	[%rd46], %f243;
$L__BB1_70:
	barrier.sync 	0;
	@%p7 bra 	$L__BB1_72;
	ld.param.u64 	%rd55, [_Z25flash_attention_2_forwardPKfS0_S0_PfS1_S1_iiiif_param_5];
	cvta.to.global.u64 	%rd49, %rd55;
	mov.u32 	%r213, %tid.x;
	mad.lo.s32 	%r214, %r216, %r77, %r213;
	add.s32 	%r215, %r214, %r2;
	mul.wide.s32 	%rd50, %r215, 4;
	add.s64 	%rd51, %rd49, %rd50;
	st.global.f32 	[%rd51], %f269;
	st.global.f32 	[%rd6], %f270;
$L__BB1_72:
	add.s32 	%r223, %r223, 1;
	setp.ne.s32 	%p68, %r223, %r5;
	mov.f32 	%f254, %f269;
	@%p68 bra 	$L__BB1_20;
$L__BB1_73:
	add.s32 	%r216, %r216, 1;
	setp.ne.s32 	%p69, %r216, %r4;
	@%p69 bra 	$L__BB1_2;
$L__BB1_74:
	ret;

}
	// .globl	_Z26flash_attention_2_backwardPKfS0_S0_S0_S0_S0_PfS1_S1_iiiif
.visible .entry _Z26flash_attention_2_backwardPKfS0_S0_S0_S0_S0_PfS1_S1_iiiif(
	.param .u64 .ptr .align 1 _Z26flash_attention_2_backwardPKfS0_S0_S0_S0_S0_PfS1_S1_iiiif_param_0,
	.param .u64 .ptr .align 1 _Z26flash_attention_2_backwardPKfS0_S0_S0_S0_S0_PfS1_S1_iiiif_param_1,
	.param .u64 .ptr .align 1 _Z26flash_attention_2_backwardPKfS0_S0_S0_S0_S0_PfS1_S1_iiiif_param_2,
	.param .u64 .ptr .align 1 _Z26flash_attention_2_backwardPKfS0_S0_S0_S0_S0_PfS1_S1_iiiif_param_3,
	.param .u64 .ptr .align 1 _Z26flash_attention_2_backwardPKfS0_S0_S0_S0_S0_PfS1_S1_iiiif_param_4,
	.param .u64 .ptr .align 1 _Z26flash_attention_2_backwardPKfS0_S0_S0_S0_S0_PfS1_S1_iiiif_param_5,
	.param .u64 .ptr .align 1 _Z26flash_attention_2_backwardPKfS0_S0_S0_S0_S0_PfS1_S1_iiiif_param_6,
	.param .u64 .ptr .align 1 _Z26flash_attention_2_backwardPKfS0_S0_S0_S0_S0_PfS1_S1_iiiif_param_7,
	.param .u64 .ptr .align 1 _Z26flash_attention_2_backwardPKfS0_S0_S0_S0_S0_PfS1_S1_iiiif_param_8,
	.param .u32 _Z26flash_attention_2_backwardPKfS0_S0_S0_S0_S0_PfS1_S1_iiiif_param_9,
	.param .u32 _Z26flash_attention_2_backwardPKfS0_S0_S0_S0_S0_PfS1_S1_iiiif_param_10,
	.param .u32 _Z26flash_attention_2_backwardPKfS0_S0_S0_S0_S0_PfS1_S1_iiiif_param_11,
	.param .u32 _Z26flash_attention_2_backwardPKfS0_S0_S0_S0_S0_PfS1_S1_iiiif_param_12,
	.param .f32 _Z26flash_attention_2_backwardPKfS0_S0_S0_S0_S0_PfS1_S1_iiiif_param_13
)
{
	.reg .pred 	%p<117>;
	.reg .b32 	%r<398>;
	.reg .b32 	%f<359>;
	.reg .b64 	%rd<69>;

	ld.param.u64 	%rd12, [_Z26flash_attention_2_backwardPKfS0_S0_S0_S0_S0_PfS1_S1_iiiif_param_1];
	ld.param.u64 	%rd13, [_Z26flash_attention_2_backwardPKfS0_S0_S0_S0_S0_PfS1_S1_iiiif_param_2];
	ld.param.u64 	%rd14, [_Z26flash_attention_2_backwardPKfS0_S0_S0_S0_S0_PfS1_S1_iiiif_param_7];
	ld.param.u64 	%rd15, [_Z26flash_attention_2_backwardPKfS0_S0_S0_S0_S0_PfS1_S1_iiiif_param_8];
	ld.param.u32 	%r107, [_Z26flash_attention_2_backwardPKfS0_S0_S0_S0_S0_PfS1_S1_iiiif_param_9];
	ld.param.u32 	%r108, [_Z26flash_attention_2_backwardPKfS0_S0_S0_S0_S0_PfS1_S1_iiiif_param_10];
	ld.param.u32 	%r109, [_Z26flash_attention_2_backwardPKfS0_S0_S0_S0_S0_PfS1_S1_iiiif_param_11];
	ld.param.u32 	%r110, [_Z26flash_attention_2_backwardPKfS0_S0_S0_S0_S0_PfS1_S1_iiiif_param_12];
	ld.param.f32 	%f58, [_Z26flash_attention_2_backwardPKfS0_S0_S0_S0_S0_PfS1_S1_iiiif_param_13];
	cvta.to.global.u64 	%rd1, %rd13;
	cvta.to.global.u64 	%rd2, %rd12;
	cvta.to.global.u64 	%rd3, %rd15;
	cvta.to.global.u64 	%rd4, %rd14;
	mov.u32 	%r111, %ctaid.x;
	mov.u32 	%r112, %ctaid.y;
	mov.u32 	%r1, %tid.y;
	mov.u32 	%r113, %nctaid.y;
	mad.lo.s32 	%r114, %r111, %r113, %r112;
	mul.lo.s32 	%r115, %r108, %r107;
	mul.lo.s32 	%r2, %r115, %r114;
	add.s32 	%r116, %r107, -1;
	add.s32 	%r117, %r116, %r109;
	div.s32 	%r3, %r117, %r109;
	add.s32 	%r118, %r116, %r110;
	div.s32 	%r4, %r118, %r110;
	setp.lt.s32 	%p5, %r3, 1;
	@%p5 bra 	$L__BB2_114;
	mul.lo.s32 	%r120, %r109, %r108;
	shl.b32 	%r121, %r120, 2;
	mov.u32 	%r122, s;
	add.s32 	%r5, %r122, %r121;
	mul.lo.s32 	%r123, %r110, %r108;
	shl.b32 	%r124, %r123, 2;
	add.s32 	%r6, %r5, %r124;
	add.s32 	%r7, %r6, %r124;
	add.s32 	%r8, %r7, %r121;
	mov.u32 	%r125, %tid.x;
	mul.lo.s32 	%r9, %r108, %r125;
	mul.lo.s32 	%r10, %r108, %r1;
	mul.lo.s32 	%r11, %r110, %r125;
	add.s32 	%r12, %r108, -1;
	and.b32  	%r13, %r108, 7;
	and.b32  	%r14, %r108, 3;
	and.b32  	%r15, %r108, 2147483640;
	shl.b32 	%r126, %r110, 3;
	shl.b32 	%r127, %r125, 2;
	add.s32 	%r128, %r126, %r127;
	shl.b32 	%r129, %r109, 2;
	add.s32 	%r130, %r128, %r129;
	mad.lo.s32 	%r131, %r108, %r130, %r122;
	add.s32 	%r16, %r131, 16;
	mov.b32 	%r357, 0;
$L__BB2_2:
	setp.lt.s32 	%p6, %r108, 1;
	mov.u32 	%r132, %tid.x;
	setp.lt.s32 	%p7, %r132, %r109;
	mul.lo.s32 	%r18, %r357, %r109;
	add.s32 	%r19, %r18, %r132;
	setp.lt.s32 	%p8, %r19, %r107;
	and.pred  	%p1, %p7, %p8;
	not.pred 	%p9, %p1;
	or.pred  	%p10, %p9, %p6;
	@%p10 bra 	$L__BB2_14;
	setp.lt.u32 	%p11, %r12, 7;
	mad.lo.s32 	%r360, %r19, %r108, %r2;
	mov.b32 	%r363, 0;
	@%p11 bra 	$L__BB2_6;
	and.b32  	%r135, %r108, 2147483640;
	neg.s32 	%r361, %r135;
	shl.b32 	%r136, %r9, 2;
	mov.u32 	%r137, s;
	add.s32 	%r138, %r136, %r137;
	add.s32 	%r359, %r138, 16;
	mov.u32 	%r358, %r16;
$L__BB2_5:
	.pragma "nounroll";
	ld.param.u64 	%rd64, [_Z26flash_attention_2_backwardPKfS0_S0_S0_S0_S0_PfS1_S1_iiiif_param_3];
	ld.param.u64 	%rd60, [_Z26flash_attention_2_backwardPKfS0_S0_S0_S0_S0_PfS1_S1_iiiif_param_0];
	mul.wide.s32 	%rd16, %r360, 4;
	cvta.to.global.u64 	%rd17, %rd60;
	add.s64 	%rd18, %rd17, %rd16;
	cvta.to.global.u64 	%rd19, %rd64;
	add.s64 	%rd20, %rd19, %rd16;
	ld.global.nc.f32 	%f59, [%rd18];
	st.shared.f32 	[%r359+-16], %f59;
	ld.global.nc.f32 	%f60, [%rd20];
	st.shared.f32 	[%r358+-16], %f60;
	ld.global.nc.f32 	%f61, [%rd18+4];
	st.shared.f32 	[%r359+-12], %f61;
	ld.global.nc.f32 	%f62, [%rd20+4];
	st.shared.f32 	[%r358+-12], %f62;
	ld.global.nc.f32 	%f63, [%rd18+8];
	st.shared.f32 	[%r359+-8], %f63;
	ld.global.nc.f32 	%f64, [%rd20+8];
	st.shared.f32 	[%r358+-8], %f64;
	ld.global.nc.f32 	%f65, [%rd18+12];
	st.shared.f32 	[%r359+-4], %f65;
	ld.global.nc.f32 	%f66, [%rd20+12];
	st.shared.f32 	[%r358+-4], %f66;
	ld.global.nc.f32 	%f67, [%rd18+16];
	st.shared.f32 	[%r359], %f67;
	ld.global.nc.f32 	%f68, [%rd20+16];
	st.shared.f32 	[%r358], %f68;
	ld.global.nc.f32 	%f69, [%rd18+20];
	st.shared.f32 	[%r359+4], %f69;
	ld.global.nc.f32 	%f70, [%rd20+20];
	st.shared.f32 	[%r358+4], %f70;
	ld.global.nc.f32 	%f71, [%rd18+24];
	st.shared.f32 	[%r359+8], %f71;
	ld.global.nc.f32 	%f72, [%rd20+24];
	st.shared.f32 	[%r358+8], %f72;
	ld.global.nc.f32 	%f73, [%rd18+28];
	st.shared.f32 	[%r359+12], %f73;
	ld.global.nc.f32 	%f74, [%rd20+28];
	st.shared.f32 	[%r358+12], %f74;
	add.s32 	%r361, %r361, 8;
	add.s32 	%r360, %r360, 8;
	add.s32 	%r359, %r359, 32;
	add.s32 	%r358, %r358, 32;
	setp.ne.s32 	%p12, %r361, 0;
	mov.u32 	%r363, %r15;
	@%p12 bra 	$L__BB2_5;
$L__BB2_6:
	setp.eq.s32 	%p13, %r13, 0;
	@%p13 bra 	$L__BB2_14;
	add.s32 	%r139, %r13, -1;
	setp.lt.u32 	%p14, %r139, 3;
	@%p14 bra 	$L__BB2_9;
	ld.param.u64 	%rd65, [_Z26flash_attention_2_backwardPKfS0_S0_S0_S0_S0_PfS1_S1_iiiif_param_3];
	ld.param.u64 	%rd61, [_Z26flash_attention_2_backwardPKfS0_S0_S0_S0_S0_PfS1_S1_iiiif_param_0];
	mov.u32 	%r140, %tid.x;
	add.s32 	%r141, %r18, %r140;
	mad.lo.s32 	%r142, %r141, %r108, %r2;
	add.s32 	%r143, %r142, %r363;
	cvta.to.global.u64 	%rd21, %rd61;
	mul.wide.s32 	%rd22, %r143, 4;
	add.s64 	%rd23, %rd21, %rd22;
	ld.global.nc.f32 	%f75, [%rd23];
	add.s32 	%r144, %r363, %r9;
	shl.b32 	%r145, %r144, 2;
	mov.u32 	%r146, s;
	add.s32 	%r147, %r146, %r145;
	st.shared.f32 	[%r147], %f75;
	cvta.to.global.u64 	%rd24, %rd65;
	add.s64 	%rd25, %rd24, %rd22;
	ld.global.nc.f32 	%f76, [%rd25];
	add.s32 	%r148, %r7, %r145;
	st.shared.f32 	[%r148], %f76;
	ld.global.nc.f32 	%f77, [%rd23+4];
	st.shared.f32 	[%r147+4], %f77;
	ld.global.nc.f32 	%f78, [%rd25+4];
	st.shared.f32 	[%r148+4], %f78;
	ld.global.nc.f32 	%f79, [%rd23+8];
	st.shared.f32 	[%r147+8], %f79;
	ld.global.nc.f32 	%f80, [%rd25+8];
	st.shared.f32 	[%r148+8], %f80;
	ld.global.nc.f32 	%f81, [%rd23+12];
	st.shared.f32 	[%r147+12], %f81;
	ld.global.nc.f32 	%f82, [%rd25+12];
	st.shared.f32 	[%r148+12], %f82;
	add.s32 	%r363, %r363, 4;
$L__BB2_9:
	setp.eq.s32 	%p15, %r14, 0;
	@%p15 bra 	$L__BB2_14;
	setp.eq.s32 	%p16, %r14, 1;
	@%p16 bra 	$L__BB2_12;
	ld.param.u64 	%rd66, [_Z26flash_attention_2_backwardPKfS0_S0_S0_S0_S0_PfS1_S1_iiiif_param_3];
	ld.param.u64 	%rd62, [_Z26flash_attention_2_backwardPKfS0_S0_S0_S0_S0_PfS1_S1_iiiif_param_0];
	mov.u32 	%r149, %tid.x;
	add.s32 	%r150, %r18, %r149;
	mad.lo.s32 	%r151, %r150, %r108, %r2;
	add.s32 	%r152, %r151, %r363;
	cvta.to.global.u64 	%rd26, %rd62;
	mul.wide.s32 	%rd27, %r152, 4;
	add.s64 	%rd28, %rd26, %rd27;
	ld.global.nc.f32 	%f83, [%rd28];
	add.s32 	%r153, %r363, %r9;
	shl.b32 	%r154, %r153, 2;
	mov.u32 	%r155, s;
	add.s32 	%r156, %r155, %r154;
	st.shared.f32 	[%r156], %f83;
	cvta.to.global.u64 	%rd29, %rd66;
	add.s64 	%rd30, %rd29, %rd27;
	ld.global.nc.f32 	%f84, [%rd30];
	add.s32 	%r157, %r7, %r154;
	st.shared.f32 	[%r157], %f84;
	ld.global.nc.f32 	%f85, [%rd28+4];
	st.shared.f32 	[%r156+4], %f85;
	ld.global.nc.f32 	%f86, [%rd30+4];
	st.shared.f32 	[%r157+4], %f86;
	add.s32 	%r363, %r363, 2;
$L__BB2_12:
	and.b32  	%r158, %r108, 1;
	setp.eq.b32 	%p17, %r158, 1;
	not.pred 	%p18, %p17;
	@%p18 bra 	$L__BB2_14;
	ld.param.u64 	%rd67, [_Z26flash_attention_2_backwardPKfS0_S0_S0_S0_S0_PfS1_S1_iiiif_param_3];
	ld.param.u64 	%rd63, [_Z26flash_attention_2_backwardPKfS0_S0_S0_S0_S0_PfS1_S1_iiiif_param_0];
	mov.u32 	%r159, %tid.x;
	add.s32 	%r160, %r18, %r159;
	mad.lo.s32 	%r161, %r160, %r108, %r2;
	add.s32 	%r162, %r161, %r363;
	cvta.to.global.u64 	%rd31, %rd63;
	mul.wide.s32 	%rd32, %r162, 4;
	add.s64 	%rd33, %rd31, %rd32;
	ld.global.nc.f32 	%f87, [%rd33];
	add.s32 	%r163, %r363, %r9;
	shl.b32 	%r164, %r163, 2;
	mov.u32 	%r165, s;
	add.s32 	%r166, %r165, %r164;
	st.shared.f32 	[%r166], %f87;
	cvta.to.global.u64 	%rd34, %rd67;
	add.s64 	%rd35, %rd34, %rd32;
	ld.global.nc.f32 	%f88, [%rd35];
	add.s32 	%r167, %r7, %r164;
	st.shared.f32 	[%r167], %f88;
$L__BB2_14:
	setp.lt.s32 	%p19, %r4, 1;
	@%p19 bra 	$L__BB2_113;
	setp.gt.s32 	%p20, %r109, 0;
	mov.u32 	%r169, %tid.x;
	add.s32 	%r170, %r18, %r169;
	mad.lo.s32 	%r36, %r170, %r108, %r2;
	setp.lt.s32 	%p21, %r18, %r107;
	and.pred  	%p2, %p20, %p21;
	mov.b32 	%r365, 0;
	not.pred 	%p105, %p2;
$L__BB2_16:
	setp.lt.s32 	%p22, %r1, %r110;
	setp.gt.s32 	%p23, %r108, 0;
	mul.lo.s32 	%r38, %r365, %r110;
	add.s32 	%r171, %r38, %r1;
	setp.lt.s32 	%p24, %r171, %r107;
	and.pred  	%p25, %p22, %p24;
	and.pred  	%p3, %p25, %p23;
	not.pred 	%p26, %p3;
	@%p26 bra 	$L__BB2_28;
	setp.lt.u32 	%p27, %r12, 7;
	mad.lo.s32 	%r40, %r171, %r108, %r2;
	mov.b32 	%r368, 0;
	@%p27 bra 	$L__BB2_20;
	mov.b32 	%r366, 0;
$L__BB2_19:
	.pragma "nounroll";
	add.s32 	%r174, %r40, %r366;
	mul.wide.s32 	%rd36, %r174, 4;
	add.s64 	%rd37, %rd2, %rd36;
	ld.global.nc.f32 	%f89, [%rd37];
	add.s32 	%r175, %r366, %r10;
	shl.b32 	%r176, %r175, 2;
	add.s32 	%r177, %r5, %r176;
	st.shared.f32 	[%r177], %f89;
	add.s64 	%rd38, %rd1, %rd36;
	ld.global.nc.f32 	%f90, [%rd38];
	add.s32 	%r178, %r6, %r176;
	st.shared.f32 	[%r178], %f90;
	ld.global.nc.f32 	%f91, [%rd37+4];
	st.shared.f32 	[%r177+4], %f91;
	ld.global.nc.f32 	%f92, [%rd38+4];
	st.shared.f32 	[%r178+4], %f92;
	ld.global.nc.f32 	%f93, [%rd37+8];
	st.shared.f32 	[%r177+8], %f93;
	ld.global.nc.f32 	%f94, [%rd38+8];
	st.shared.f32 	[%r178+8], %f94;
	ld.global.nc.f32 	%f95, [%rd37+12];
	st.shared.f32 	[%r177+12], %f95;
	ld.global.nc.f32 	%f96, [%rd38+12];
	st.shared.f32 	[%r178+12], %f96;
	ld.global.nc.f32 	%f97, [%rd37+16];
	st.shared.f32 	[%r177+16], %f97;
	ld.global.nc.f32 	%f98, [%rd38+16];
	st.shared.f32 	[%r178+16], %f98;
	ld.global.nc.f32 	%f99, [%rd37+20];
	st.shared.f32 	[%r177+20], %f99;
	ld.global.nc.f32 	%f100, [%rd38+20];
	st.shared.f32 	[%r178+20], %f100;
	ld.global.nc.f32 	%f101, [%rd37+24];
	st.shared.f32 	[%r177+24], %f101;
	ld.global.nc.f32 	%f102, [%rd38+24];
	st.shared.f32 	[%r178+24], %f102;
	ld.global.nc.f32 	%f103, [%rd37+28];
	st.shared.f32 	[%r177+28], %f103;
	ld.global.nc.f32 	%f104, [%rd38+28];
	st.shared.f32 	[%r178+28], %f104;
	add.s32 	%r366, %r366, 8;
	setp.ne.s32 	%p28, %r366, %r15;
	mov.u32 	%r368, %r15;
	@%p28 bra 	$L__BB2_19;
$L__BB2_20:
	setp.eq.s32 	%p29, %r13, 0;
	@%p29 bra 	$L__BB2_28;
	add.s32 	%r179, %r13, -1;
	setp.lt.u32 	%p30, %r179, 3;
	@%p30 bra 	$L__BB2_23;
	add.s32 	%r180, %r40, %r368;
	mul.wide.s32 	%rd39, %r180, 4;
	add.s64 	%rd40, %rd2, %rd39;
	ld.global.nc.f32 	%f105, [%rd40];
	add.s32 	%r181, %r368, %r10;
	shl.b32 	%r182, %r181, 2;
	add.s32 	%r183, %r5, %r182;
	st.shared.f32 	[%r183], %f105;
	add.s64 	%rd41, %rd1, %rd39;
	ld.global.nc.f32 	%f106, [%rd41];
	add.s32 	%r184, %r6, %r182;
	st.shared.f32 	[%r184], %f106;
	ld.global.nc.f32 	%f107, [%rd40+4];
	st.shared.f32 	[%r183+4], %f107;
	ld.global.nc.f32 	%f108, [%rd41+4];
	st.shared.f32 	[%r184+4], %f108;
	ld.global.nc.f32 	%f109, [%rd40+8];
	st.shared.f32 	[%r183+8], %f109;
	ld.global.nc.f32 	%f110, [%rd41+8];
	st.shared.f32 	[%r184+8], %f110;
	ld.global.nc.f32 	%f111, [%rd40+12];
	st.shared.f32 	[%r183+12], %f111;
	ld.global.nc.f32 	%f112, [%rd41+12];
	st.shared.f32 	[%r184+12], %f112;
	add.s32 	%r368, %r368, 4;
$L__BB2_23:
	setp.eq.s32 	%p31, %r14, 0;
	@%p31 bra 	$L__BB2_28;
	setp.eq.s32 	%p32, %r14, 1;
	@%p32 bra 	$L__BB2_26;
	add.s32 	%r185, %r40, %r368;
	mul.wide.s32 	%rd42, %r185, 4;
	add.s64 	%rd43, %rd2, %rd42;
	ld.global.nc.f32 	%f113, [%rd43];
	add.s32 	%r186, %r368, %r10;
	shl.b32 	%r187, %r186, 2;
	add.s32 	%r188, %r5, %r187;
	st.shared.f32 	[%r188], %f113;
	add.s64 	%rd44, %rd1, %rd42;
	ld.global.nc.f32 	%f114, [%rd44];
	add.s32 	%r189, %r6, %r187;
	st.shared.f32 	[%r189], %f114;
	ld.global.nc.f32 	%f115, [%rd43+4];
	st.shared.f32 	[%r188+4], %f115;
	ld.global.nc.f32 	%f116, [%rd44+4];
	st.shared.f32 	[%r189+4], %f116;
	add.s32 	%r368, %r368, 2;
$L__BB2_26:
	and.b32  	%r190, %r108, 1;
	setp.eq.b32 	%p33, %r190, 1;
	not.pred 	%p34, %p33;
	@%p34 bra 	$L__BB2_28;
	add.s32 	%r191, %r40, %r368;
	mul.wide.s32 	%rd45, %r191, 4;
	add.s64 	%rd46, %rd2, %rd45;
	ld.global.nc.f32 	%f117, [%rd46];
	add.s32 	%r192, %r368, %r10;
	shl.b32 	%r193, %r192, 2;
	add.s32 	%r194, %r5, %r193;
	st.shared.f32 	[%r194], %f117;
	add.s64 	%rd47, %rd1, %rd45;
	ld.global.nc.f32 	%f118, [%rd47];
	add.s32 	%r195, %r6, %r193;
	st.shared.f32 	[%r195], %f118;
$L__BB2_28:
	barrier.sync 	0;
	@%p9 bra 	$L__BB2_97;
	setp.gt.s32 	%p36, %r110, 0;
	setp.lt.s32 	%p37, %r38, %r107;
	and.pred  	%p4, %p36, %p37;
	mov.f32 	%f333, 0fFF800000;
	not.pred 	%p38, %p4;
	@%p38 bra 	$L__BB2_46;
	mov.f32 	%f333, 0fFF800000;
	@%p23 bra 	$L__BB2_33;
	mov.b32 	%r375, 0;
$L__BB2_32:
	add.s32 	%r197, %r375, %r11;
	shl.b32 	%r198, %r197, 2;
	add.s32 	%r199, %r8, %r198;
	mul.f32 	%f121, %f58, 0f00000000;
	st.shared.f32 	[%r199], %f121;
	max.f32 	%f333, %f333, %f121;
	add.s32 	%r375, %r375, 1;
	setp.lt.s32 	%p40, %r375, %r110;
	add.s32 	%r200, %r375, %r38;
	setp.lt.s32 	%p41, %r200, %r107;
	and.pred  	%p42, %p40, %p41;
	@%p42 bra 	$L__BB2_32;
	bra.uni 	$L__BB2_46;
$L__BB2_33:
	mov.b32 	%r370, 0;
$L__BB2_34:
	setp.lt.u32 	%p43, %r12, 7;
	mul.lo.s32 	%r49, %r370, %r108;
	mov.f32 	%f332, 0f00000000;
	mov.b32 	%r373, 0;
	@%p43 bra 	$L__BB2_37;
	mov.f32 	%f332, 0f00000000;
	mov.b32 	%r371, 0;
$L__BB2_36:
	.pragma "nounroll";
	add.s32 	%r204, %r371, %r9;
	shl.b32 	%r205, %r204, 2;
	mov.u32 	%r206, s;
	add.s32 	%r207, %r206, %r205;
	ld.shared.f32 	%f126, [%r207];
	add.s32 	%r208, %r371, %r49;
	shl.b32 	%r209, %r208, 2;
	add.s32 	%r210, %r5, %r209;
	ld.shared.f32 	%f127, [%r210];
	fma.rn.f32 	%f128, %f126, %f127, %f332;
	ld.shared.f32 	%f129, [%r207+4];
	ld.shared.f32 	%f130, [%r210+4];
	fma.rn.f32 	%f131, %f129, %f130, %f128;
	ld.shared.f32 	%f132, [%r207+8];
	ld.shared.f32 	%f133, [%r210+8];
	fma.rn.f32 	%f134, %f132, %f133, %f131;
	ld.shared.f32 	%f135, [%r207+12];
	ld.shared.f32 	%f136, [%r210+12];
	fma.rn.f32 	%f137, %f135, %f136, %f134;
	ld.shared.f32 	%f138, [%r207+16];
	ld.shared.f32 	%f139, [%r210+16];
	fma.rn.f32 	%f140, %f138, %f139, %f137;
	ld.shared.f32 	%f141, [%r207+20];
	ld.shared.f32 	%f142, [%r210+20];
	fma.rn.f32 	%f143, %f141, %f142, %f140;
	ld.shared.f32 	%f144, [%r207+24];
	ld.shared.f32 	%f145, [%r210+24];
	fma.rn.f32 	%f146, %f144, %f145, %f143;
	ld.shared.f32 	%f147, [%r207+28];
	ld.shared.f32 	%f148, [%r210+28];
	fma.rn.f32 	%f332, %f147, %f148, %f146;
	add.s32 	%r371, %r371, 8;
	setp.ne.s32 	%p44, %r371, %r15;
	mov.u32 	%r373, %r15;
	@%p44 bra 	$L__BB2_36;
$L__BB2_37:
	setp.eq.s32 	%p45, %r13, 0;
	@%p45 bra 	$L__BB2_45;
	add.s32 	%r211, %r13, -1;
	setp.lt.u32 	%p46, %r211, 3;
	@%p46 bra 	$L__BB2_40;
	add.s32 	%r212, %r373, %r9;
	shl.b32 	%r213, %r212, 2;
	mov.u32 	%r214, s;
	add.s32 	%r215, %r214, %r213;
	ld.shared.f32 	%f150, [%r215];
	add.s32 	%r216, %r373, %r49;
	shl.b32 	%r217, %r216, 2;
	add.s32 	%r218, %r5, %r217;
	ld.shared.f32 	%f151, [%r218];
	fma.rn.f32 	%f152, %f150, %f151, %f332;
	ld.shared.f32 	%f153, [%r215+4];
	ld.shared.f32 	%f154, [%r218+4];
	fma.rn.f32 	%f155, %f153, %f154, %f152;
	ld.shared.f32 	%f156, [%r215+8];
	ld.shared.f32 	%f157, [%r218+8];
	fma.rn.f32 	%f158, %f156, %f157, %f155;
	ld.shared.f32 	%f159, [%r215+12];
	ld.shared.f32 	%f160, [%r218+12];
	fma.rn.f32 	%f332, %f159, %f160, %f158;
	add.s32 	%r373, %r373, 4;
$L__BB2_40:
	setp.eq.s32 	%p47, %r14, 0;
	@%p47 bra 	$L__BB2_45;
	setp.eq.s32 	%p48, %r14, 1;
	@%p48 bra 	$L__BB2_43;
	add.s32 	%r219, %r373, %r9;
	shl.b32 	%r220, %r219, 2;
	mov.u32 	%r221, s;
	add.s32 	%r222, %r221, %r220;
	ld.shared.f32 	%f162, [%r222];
	add.s32 	%r223, %r373, %r49;
	shl.b32 	%r224, %r223, 2;
	add.s32 	%r225, %r5, %r224;
	ld.shared.f32 	%f163, [%r225];
	fma.rn.f32 	%f164, %f162, %f163, %f332;
	ld.shared.f32 	%f165, [%r222+4];
	ld.shared.f32 	%f166, [%r225+4];
	fma.rn.f32 	%f332, %f165, %f166, %f164;
	add.s32 	%r373, %r373, 2;
$L__BB2_43:
	and.b32  	%r226, %r108, 1;
	setp.eq.b32 	%p49, %r226, 1;
	not.pred 	%p50, %p49;
	@%p50 bra 	$L__BB2_45;
	add.s32 	%r227, %r373, %r9;
	shl.b32 	%r228, %r227, 2;
	mov.u32 	%r229, s;
	add.s32 	%r230, %r229, %r228;
	ld.shared.f32 	%f167, [%r230];
	add.s32 	%r231, %r373, %r49;
	shl.b32 	%r232, %r231, 2;
	add.s32 	%r233, %r5, %r232;
	ld.shared.f32 	%f168, [%r233];
	fma.rn.f32 	%f332, %f167, %f168, %f332;
$L__BB2_45:
	mul.f32 	%f169, %f58, %f332;
	add.s32 	%r234, %r370, %r11;
	shl.b32 	%r235, %r234, 2;
	add.s32 	%r236, %r8, %r235;
	st.shared.f32 	[%r236], %f169;
	max.f32 	%f333, %f333, %f169;
	add.s32 	%r370, %r370, 1;
	setp.lt.s32 	%p51, %r370, %r110;
	add.s32 	%r237, %r370, %r38;
	setp.lt.s32 	%p52, %r237, %r107;
	and.pred  	%p53, %p51, %p52;
	@%p53 bra 	$L__BB2_34;
$L__BB2_46:
	mov.f32 	%f335, 0f2EDBE6FF;
	@%p38 bra 	$L__BB2_50;
	mov.f32 	%f336, 0f00000000;
	mov.b32 	%r376, 0;
$L__BB2_48:
	add.s32 	%r239, %r376, %r11;
	shl.b32 	%r240, %r239, 2;
	add.s32 	%r241, %r8, %r240;
	ld.shared.f32 	%f172, [%r241];
	sub.f32 	%f173, %f172, %f333;
	fma.rn.f32 	%f174, %f173, 0f3BBB989D, 0f3F000000;
	cvt.sat.f32.f32 	%f175, %f174;
	mov.f32 	%f176, 0f4B400001;
	mov.f32 	%f177, 0f437C0000;
	fma.rm.f32 	%f178, %f175, %f177, %f176;
	add.f32 	%f179, %f178, 0fCB40007F;
	neg.f32 	%f180, %f179;
	fma.rn.f32 	%f181, %f173, 0f3FB8AA3B, %f180;
	fma.rn.f32 	%f182, %f173, 0f32A57060, %f181;
	mov.b32 	%r242, %f178;
	shl.b32 	%r243, %r242, 23;
	mov.b32 	%f183, %r243;
	ex2.approx.ftz.f32 	%f184, %f182;
	mul.f32 	%f185, %f184, %f183;
	st.shared.f32 	[%r241], %f185;
	add.f32 	%f336, %f336, %f185;
	add.s32 	%r376, %r376, 1;
	setp.lt.s32 	%p55, %r376, %r110;
	add.s32 	%r244, %r376, %r38;
	setp.lt.s32 	%p56, %r244, %r107;
	and.pred  	%p57, %p55, %p56;
	@%p57 bra 	$L__BB2_48;
	add.f32 	%f335, %f336, 0f2EDBE6FF;
$L__BB2_50:
	mov.f32 	%f346, 0f00000000;
	@%p38 bra 	$L__BB2_69;
	mov.b32 	%r382, 0;
$L__BB2_52:
	add.s32 	%r246, %r382, %r11;
	shl.b32 	%r247, %r246, 2;
	add.s32 	%r248, %r8, %r247;
	ld.shared.f32 	%f187, [%r248];
	div.rn.f32 	%f188, %f187, %f335;
	st.shared.f32 	[%r248], %f188;
	add.s32 	%r382, %r382, 1;
	setp.lt.s32 	%p59, %r382, %r110;
	add.s32 	%r249, %r382, %r38;
	setp.lt.s32 	%p60, %r249, %r107;
	and.pred  	%p61, %p59, %p60;
	@%p61 bra 	$L__BB2_52;
	mov.f32 	%f346, 0f00000000;
	setp.gt.s32 	%p62, %r108, 0;
	@%p62 bra 	$L__BB2_56;
	mov.b32 	%r388, 0;
$L__BB2_55:
	add.s32 	%r251, %r388, %r11;
	shl.b32 	%r252, %r251, 2;
	add.s32 	%r253, %r8, %r252;
	ld.shared.f32 	%f190, [%r253];
	fma.rn.f32 	%f346, %f190, 0f00000000, %f346;
	add.s32 	%r388, %r388, 1;
	setp.lt.s32 	%p63, %r388, %r110;
	add.s32 	%r254, %r388, %r38;
	setp.lt.s32 	%p64, %r254, %r107;
	and.pred  	%p65, %p63, %p64;
	@%p65 bra 	$L__BB2_55;
	bra.uni 	$L__BB2_69;
$L__BB2_56:
	mov.b32 	%r377, 0;
$L__BB2_57:
	setp.lt.u32 	%p66, %r12, 7;
	mul.lo.s32 	%r63, %r377, %r108;
	mov.f32 	%f345, 0f00000000;
	mov.b32 	%r380, 0;
	@%p66 bra 	$L__BB2_60;
	mov.f32 	%f345, 0f00000000;
	mov.b32 	%r378, 0;
$L__BB2_59:
	.pragma "nounroll";
	add.s32 	%r258, %r378, %r9;
	shl.b32 	%r259, %r258, 2;
	add.s32 	%r260, %r7, %r259;
	ld.shared.f32 	%f195, [%r260];
	add.s32 	%r261, %r378, %r63;
	shl.b32 	%r262, %r261, 2;
	add.s32 	%r263, %r6, %r262;
	ld.shared.f32 	%f196, [%r263];
	fma.rn.f32 	%f197, %f195, %f196, %f345;
	ld.shared.f32 	%f198, [%r260+4];
	ld.shared.f32 	%f199, [%r263+4];
	fma.rn.f32 	%f200, %f198, %f199, %f197;
	ld.shared.f32 	%f201, [%r260+8];
	ld.shared.f32 	%f202, [%r263+8];
	fma.rn.f32 	%f203, %f201, %f202, %f200;
	ld.shared.f32 	%f204, [%r260+12];
	ld.shared.f32 	%f205, [%r263+12];
	fma.rn.f32 	%f206, %f204, %f205, %f203;
	ld.shared.f32 	%f207, [%r260+16];
	ld.shared.f32 	%f208, [%r263+16];
	fma.rn.f32 	%f209, %f207, %f208, %f206;
	ld.shared.f32 	%f210, [%r260+20];
	ld.shared.f32 	%f211, [%r263+20];
	fma.rn.f32 	%f212, %f210, %f211, %f209;
	ld.shared.f32 	%f213, [%r260+24];
	ld.shared.f32 	%f214, [%r263+24];
	fma.rn.f32 	%f215, %f213, %f214, %f212;
	ld.shared.f32 	%f216, [%r260+28];
	ld.shared.f32 	%f217, [%r263+28];
	fma.rn.f32 	%f345, %f216, %f217, %f215;
	add.s32 	%r378, %r378, 8;
	setp.ne.s32 	%p67, %r378, %r15;
	mov.u32 	%r380, %r15;
	@%p67 bra 	$L__BB2_59;
$L__BB2_60:
	setp.eq.s32 	%p68, %r13, 0;
	@%p68 bra 	$L__BB2_68;
	add.s32 	%r264, %r13, -1;
	setp.lt.u32 	%p69, %r264, 3;
	@%p69 bra 	$L__BB2_63;
	add.s32 	%r265, %r380, %r9;
	shl.b32 	%r266, %r265, 2;
	add.s32 	%r267, %r7, %r266;
	ld.shared.f32 	%f219, [%r267];
	add.s32 	%r268, %r380, %r63;
	shl.b32 	%r269, %r268, 2;
	add.s32 	%r270, %r6, %r269;
	ld.shared.f32 	%f220, [%r270];
	fma.rn.f32 	%f221, %f219, %f220, %f345;
	ld.shared.f32 	%f222, [%r267+4];
	ld.shared.f32 	%f223, [%r270+4];
	fma.rn.f32 	%f224, %f222, %f223, %f221;
	ld.shared.f32 	%f225, [%r267+8];
	ld.shared.f32 	%f226, [%r270+8];
	fma.rn.f32 	%f227, %f225, %f226, %f224;
	ld.shared.f32 	%f228, [%r267+12];
	ld.shared.f32 	%f229, [%r270+12];
	fma.rn.f32 	%f345, %f228, %f229, %f227;
	add.s32 	%r380, %r380, 4;
$L__BB2_63:
	setp.eq.s32 	%p70, %r14, 0;
	@%p70 bra 	$L__BB2_68;
	setp.eq.s32 	%p71, %r14, 1;
	@%p71 bra 	$L__BB2_66;
	add.s32 	%r271, %r380, %r9;
	shl.b32 	%r272, %r271, 2;
	add.s32 	%r273, %r7, %r272;
	ld.shared.f32 	%f231, [%r273];
	add.s32 	%r274, %r380, %r63;
	shl.b32 	%r275, %r274, 2;
	add.s32 	%r276, %r6, %r275;
	ld.shared.f32 	%f232, [%r276];
	fma.rn.f32 	%f233, %f231, %f232, %f345;
	ld.shared.f32 	%f234, [%r273+4];
	ld.shared.f32 	%f235, [%r276+4];
	fma.rn.f32 	%f345, %f234, %f235, %f233;
	add.s32 	%r380, %r380, 2;
$L__BB2_66:
	and.b32  	%r277, %r108, 1;
	setp.eq.b32 	%p72, %r277, 1;
	not.pred 	%p73, %p72;
	@%p73 bra 	$L__BB2_68;
	add.s32 	%r278, %r380, %r9;
	shl.b32 	%r279, %r278, 2;
	add.s32 	%r280, %r7, %r279;
	ld.shared.f32 	%f236, [%r280];
	add.s32 	%r281, %r380, %r63;
	shl.b32 	%r282, %r281, 2;
	add.s32 	%r283, %r6, %r282;
	ld.shared.f32 	%f237, [%r283];
	fma.rn.f32 	%f345, %f236, %f237, %f345;
$L__BB2_68:
	add.s32 	%r284, %r377, %r11;
	shl.b32 	%r285, %r284, 2;
	add.s32 	%r286, %r8, %r285;
	ld.shared.f32 	%f238, [%r286];
	fma.rn.f32 	%f346, %f345, %f238, %f346;
	add.s32 	%r377, %r377, 1;
	setp.lt.s32 	%p74, %r377, %r110;
	add.s32 	%r287, %r377, %r38;
	setp.lt.s32 	%p75, %r287, %r107;
	and.pred  	%p76, %p74, %p75;
	@%p76 bra 	$L__BB2_57;
$L__BB2_69:
	@%p38 bra 	$L__BB2_84;
	setp.lt.s32 	%p78, %r108, 1;
	@%p78 bra 	$L__BB2_103;
	mov.b32 	%r383, 0;
$L__BB2_72:
	setp.lt.u32 	%p82, %r12, 7;
	mul.lo.s32 	%r75, %r383, %r108;
	mov.f32 	%f354, 0f00000000;
	mov.b32 	%r386, 0;
	@%p82 bra 	$L__BB2_75;
	mov.f32 	%f354, 0f00000000;
	mov.b32 	%r384, 0;
$L__BB2_74:
	.pragma "nounroll";
	add.s32 	%r296, %r384, %r9;
	shl.b32 	%r297, %r296, 2;
	add.s32 	%r298, %r7, %r297;
	ld.shared.f32 	%f246, [%r298];
	add.s32 	%r299, %r384, %r75;
	shl.b32 	%r300, %r299, 2;
	add.s32 	%r301, %r6, %r300;
	ld.shared.f32 	%f247, [%r301];
	fma.rn.f32 	%f248, %f246, %f247, %f354;
	ld.shared.f32 	%f249, [%r298+4];
	ld.shared.f32 	%f250, [%r301+4];
	fma.rn.f32 	%f251, %f249, %f250, %f248;
	ld.shared.f32 	%f252, [%r298+8];
	ld.shared.f32 	%f253, [%r301+8];
	fma.rn.f32 	%f254, %f252, %f253, %f251;
	ld.shared.f32 	%f255, [%r298+12];
	ld.shared.f32 	%f256, [%r301+12];
	fma.rn.f32 	%f257, %f255, %f256, %f254;
	ld.shared.f32 	%f258, [%r298+16];
	ld.shared.f32 	%f259, [%r301+16];
	fma.rn.f32 	%f260, %f258, %f259, %f257;
	ld.shared.f32 	%f261, [%r298+20];
	ld.shared.f32 	%f262, [%r301+20];
	fma.rn.f32 	%f263, %f261, %f262, %f260;
	ld.shared.f32 	%f264, [%r298+24];
	ld.shared.f32 	%f265, [%r301+24];
	fma.rn.f32 	%f266, %f264, %f265, %f263;
	ld.shared.f32 	%f267, [%r298+28];
	ld.shared.f32 	%f268, [%r301+28];
	fma.rn.f32 	%f354, %f267, %f268, %f266;
	add.s32 	%r384, %r384, 8;
	setp.ne.s32 	%p83, %r384, %r15;
	mov.u32 	%r386, %r15;
	@%p83 bra 	$L__BB2_74;
$L__BB2_75:
	setp.eq.s32 	%p84, %r13, 0;
	@%p84 bra 	$L__BB2_83;
	add.s32 	%r302, %r13, -1;
	setp.lt.u32 	%p85, %r302, 3;
	@%p85 bra 	$L__BB2_78;
	add.s32 	%r303, %r386, %r9;
	shl.b32 	%r304, %r303, 2;
	add.s32 	%r305, %r7, %r304;
	ld.shared.f32 	%f270, [%r305];
	add.s32 	%r306, %r386, %r75;
	shl.b32 	%r307, %r306, 2;
	add.s32 	%r308, %r6, %r307;
	ld.shared.f32 	%f271, [%r308];
	fma.rn.f32 	%f272, %f270, %f271, %f354;
	ld.shared.f32 	%f273, [%r305+4];
	ld.shared.f32 	%f274, [%r308+4];
	fma.rn.f32 	%f275, %f273, %f274, %f272;
	ld.shared.f32 	%f276, [%r305+8];
	ld.shared.f32 	%f277, [%r308+8];
	fma.rn.f32 	%f278, %f276, %f277, %f275;
	ld.shared.f32 	%f279, [%r305+12];
	ld.shared.f32 	%f280, [%r308+12];
	fma.rn.f32 	%f354, %f279, %f280, %f278;
	add.s32 	%r386, %r386, 4;
$L__BB2_78:
	setp.eq.s32 	%p86, %r14, 0;
	@%p86 bra 	$L__BB2_83;
	setp.eq.s32 	%p87, %r14, 1;
	@%p87 bra 	$L__BB2_81;
	add.s32 	%r309, %r386, %r9;
	shl.b32 	%r310, %r309, 2;
	add.s32 	%r311, %r7, %r310;
	ld.shared.f32 	%f282, [%r311];
	add.s32 	%r312, %r386, %r75;
	shl.b32 	%r313, %r312, 2;
	add.s32 	%r314, %r6, %r313;
	ld.shared.f32 	%f283, [%r314];
	fma.rn.f32 	%f284, %f282, %f283, %f354;
	ld.shared.f32 	%f285, [%r311+4];
	ld.shared.f32 	%f286, [%r314+4];
	fma.rn.f32 	%f354, %f285, %f286, %f284;
	add.s32 	%r386, %r386, 2;
$L__BB2_81:
	and.b32  	%r315, %r108, 1;
	setp.eq.b32 	%p88, %r315, 1;
	not.pred 	%p89, %p88;
	@%p89 bra 	$L__BB2_83;
	add.s32 	%r316, %r386, %r9;
	shl.b32 	%r317, %r316, 2;
	add.s32 	%r318, %r7, %r317;
	ld.shared.f32 	%f287, [%r318];
	add.s32 	%r319, %r386, %r75;
	shl.b32 	%r320, %r319, 2;
	add.s32 	%r321, %r6, %r320;
	ld.shared.f32 	%f288, [%r321];
	fma.rn.f32 	%f354, %f287, %f288, %f354;
$L__BB2_83:
	add.s32 	%r322, %r383, %r11;
	shl.b32 	%r323, %r322, 2;
	add.s32 	%r324, %r8, %r323;
	ld.shared.f32 	%f289, [%r324];
	mul.f32 	%f290, %f58, %f289;
	sub.f32 	%f291, %f354, %f346;
	mul.f32 	%f292, %f291, %f290;
	st.shared.f32 	[%r324], %f292;
	add.s32 	%r383, %r383, 1;
	setp.lt.s32 	%p90, %r383, %r110;
	add.s32 	%r325, %r383, %r38;
	setp.lt.s32 	%p91, %r325, %r107;
	and.pred  	%p92, %p90, %p91;
	@%p92 bra 	$L__BB2_72;
$L__BB2_84:
	setp.lt.s32 	%p93, %r108, 1;
	@%p93 bra 	$L__BB2_97;
	ld.param.u64 	%rd68, [_Z26flash_attention_2_backwardPKfS0_S0_S0_S0_S0_PfS1_S1_iiiif_param_6];
	cvta.to.global.u64 	%rd5, %rd68;
	@%p38 bra 	$L__BB2_90;
	mov.b32 	%r389, 0;
$L__BB2_87:
	mov.f32 	%f356, 0f00000000;
	mov.b32 	%r390, 0;
$L__BB2_88:
	add.s32 	%r332, %r390, %r11;
	shl.b32 	%r333, %r332, 2;
	add.s32 	%r334, %r8, %r333;
	ld.shared.f32 	%f301, [%r334];
	mad.lo.s32 	%r335, %r390, %r108, %r389;
	shl.b32 	%r336, %r335, 2;
	add.s32 	%r337, %r5, %r336;
	ld.shared.f32 	%f302, [%r337];
	fma.rn.f32 	%f356, %f301, %f302, %f356;
	add.s32 	%r390, %r390, 1;
	setp.lt.s32 	%p100, %r390, %r110;
	add.s32 	%r338, %r390, %r38;
	setp.lt.s32 	%p101, %r338, %r107;
	and.pred  	%p102, %p100, %p101;
	@%p102 bra 	$L__BB2_88;
	add.s32 	%r339, %r36, %r389;
	mul.wide.s32 	%rd51, %r339, 4;
	add.s64 	%rd52, %rd5, %rd51;
	atom.global.add.f32 	%f303, [%rd52], %f356;
	add.s32 	%r389, %r389, 1;
	setp.eq.s32 	%p103, %r389, %r108;
	@%p103 bra 	$L__BB2_97;
	bra.uni 	$L__BB2_87;
$L__BB2_90:
	setp.lt.u32 	%p95, %r12, 3;
	mov.b32 	%r393, 0;
	@%p95 bra 	$L__BB2_93;
	mov.b32 	%r392, 0;
$L__BB2_92:
	add.s32 	%r328, %r36, %r392;
	mul.wide.s32 	%rd48, %r328, 4;
	add.s64 	%rd49, %rd5, %rd48;
	atom.global.add.f32 	%f293, [%rd49], 0f00000000;
	atom.global.add.f32 	%f294, [%rd49+4], 0f00000000;
	atom.global.add.f32 	%f295, [%rd49+8], 0f00000000;
	atom.global.add.f32 	%f296, [%rd49+12], 0f00000000;
	add.s32 	%r392, %r392, 4;
	and.b32  	%r393, %r108, 2147483644;
	setp.ne.s32 	%p96, %r392, %r393;
	@%p96 bra 	$L__BB2_92;
$L__BB2_93:
	setp.eq.s32 	%p97, %r14, 0;
	@%p97 bra 	$L__BB2_97;
	setp.eq.s32 	%p98, %r14, 1;
	add.s32 	%r329, %r36, %r393;
	mul.wide.s32 	%rd50, %r329, 4;
	add.s64 	%rd6, %rd5, %rd50;
	atom.global.add.f32 	%f297, [%rd6], 0f00000000;
	@%p98 bra 	$L__BB2_97;
	setp.eq.s32 	%p99, %r14, 2;
	atom.global.add.f32 	%f298, [%rd6+4], 0f00000000;
	@%p99 bra 	$L__BB2_97;
	atom.global.add.f32 	%f299, [%rd6+8], 0f00000000;
$L__BB2_97:
	barrier.sync 	0;
	@%p26 bra 	$L__BB2_112;
	mad.lo.s32 	%r340, %r365, %r110, %r1;
	mad.lo.s32 	%r96, %r340, %r108, %r2;
	@%p105 bra 	$L__BB2_105;
	mov.b32 	%r394, 0;
$L__BB2_100:
	mov.f32 	%f357, 0f00000000;
	mov.b32 	%r395, 0;
	mov.f32 	%f358, %f357;
$L__BB2_101:
	mad.lo.s32 	%r347, %r395, %r110, %r1;
	shl.b32 	%r348, %r347, 2;
	add.s32 	%r349, %r8, %r348;
	ld.shared.f32 	%f319, [%r349];
	mad.lo.s32 	%r350, %r395, %r108, %r394;
	shl.b32 	%r351, %r350, 2;
	mov.u32 	%r352, s;
	add.s32 	%r353, %r352, %r351;
	ld.shared.f32 	%f320, [%r353];
	fma.rn.f32 	%f358, %f319, %f320, %f358;
	add.s32 	%r354, %r7, %r351;
	ld.shared.f32 	%f321, [%r354];
	fma.rn.f32 	%f357, %f319, %f321, %f357;
	add.s32 	%r395, %r395, 1;
	setp.lt.s32 	%p111, %r395, %r109;
	add.s32 	%r355, %r395, %r18;
	setp.lt.s32 	%p112, %r355, %r107;
	and.pred  	%p113, %p111, %p112;
	@%p113 bra 	$L__BB2_101;
	add.s32 	%r356, %r96, %r394;
	mul.wide.s32 	%rd57, %r356, 4;
	add.s64 	%rd58, %rd4, %rd57;
	atom.global.add.f32 	%f322, [%rd58], %f358;
	add.s64 	%rd59, %rd3, %rd57;
	atom.global.add.f32 	%f323, [%rd59], %f357;
	add.s32 	%r394, %r394, 1;
	setp.eq.s32 	%p114, %r394, %r108;
	@%p114 bra 	$L__BB2_112;
	bra.uni 	$L__BB2_100;
$L__BB2_103:
	mov.f32 	%f239, 0f00000000;
	sub.f32 	%f37, %f239, %f346;
	mov.b32 	%r391, 0;
$L__BB2_104:
	add.s32 	%r289, %r391, %r11;
	shl.b32 	%r290, %r289, 2;
	add.s32 	%r291, %r8, %r290;
	ld.shared.f32 	%f240, [%r291];
	mul.f32 	%f241, %f58, %f240;
	mul.f32 	%f242, %f37, %f241;
	st.shared.f32 	[%r291], %f242;
	add.s32 	%r391, %r391, 1;
	setp.lt.s32 	%p79, %r391, %r110;
	add.s32 	%r292, %r391, %r38;
	setp.lt.s32 	%p80, %r292, %r107;
	and.pred  	%p81, %p79, %p80;
	@%p81 bra 	$L__BB2_104;
	bra.uni 	$L__BB2_84;
$L__BB2_105:
	setp.lt.u32 	%p106, %r12, 3;
	mov.b32 	%r397, 0;
	@%p106 bra 	$L__BB2_108;
	mov.b32 	%r396, 0;
$L__BB2_107:
	add.s32 	%r343, %r96, %r396;
	mul.wide.s32 	%rd53, %r343, 4;
	add.s64 	%rd54, %rd4, %rd53;
	atom.global.add.f32 	%f304, [%rd54], 0f00000000;
	add.s64 	%rd55, %rd3, %rd53;
	atom.global.add.f32 	%f305, [%rd55], 0f00000000;
	atom.global.add.f32 	%f306, [%rd54+4], 0f00000000;
	atom.global.add.f32 	%f307, [%rd55+4], 0f00000000;
	atom.global.add.f32 	%f308, [%rd54+8], 0f00000000;
	atom.global.add.f32 	%f309, [%rd55+8], 0f00000000;
	atom.global.add.f32 	%f310, [%rd54+12], 0f00000000;
	atom.global.add.f32 	%f311, [%rd55+12], 0f00000000;
	add.s32 	%r396, %r396, 4;
	and.b32  	%r397, %r108, 2147483644;
	setp.ne.s32 	%p107, %r396, %r397;
	@%p107 bra 	$L__BB2_107;
$L__BB2_108:
	setp.eq.s32 	%p108, %r14, 0;
	@%p108 bra 	$L__BB2_112;
	setp.eq.s32 	%p109, %r14, 1;
	add.s32 	%r344, %r96, %r397;
	mul.wide.s32 	%rd56, %r344, 4;
	add.s64 	%rd7, %rd4, %rd56;
	atom.global.add.f32 	%f312, [%rd7], 0f00000000;
	add.s64 	%rd8, %rd3, %rd56;
	atom.global.add.f32 	%f313, [%rd8], 0f00000000;
	@%p109 bra 	$L__BB2_112;
	setp.eq.s32 	%p110, %r14, 2;
	atom.global.add.f32 	%f314, [%rd7+4], 0f00000000;
	atom.global.add.f32 	%f315, [%rd8+4], 0f00000000;
	@%p110 bra 	$L__BB2_112;
	atom.global.add.f32 	%f316, [%rd7+8], 0f00000000;
	atom.global.add.f32 	%f317, [%rd8+8], 0f00000000;
$L__BB2_112:
	barrier.sync 	0;
	add.s32 	%r365, %r365, 1;
	setp.ne.s32 	%p115, %r365, %r4;
	@%p115 bra 	$L__BB2_16;
$L__BB2_113:
	add.s32 	%r357, %r357, 1;
	setp.ne.s32 	%p116, %r357, %r3;
	@%p116 bra 	$L__BB2_2;
$L__BB2_114:
	ret;

}


// ===== COMPILED SASS (sm_100) =====

	.target	sm_100

	.elftype	@"ET_EXEC"


//--------------------- .note.nv.tkinfo           --------------------------
	.section	.note.nv.tkinfo,"",@"SHT_NOTE"
	.sectionflags	@"SHF_NOTE_NV_TKINFO"
	.tkinfo
        /*0018*/ 	.word	0x00000002
        /*0030*/ 	.string	""
        /*0030*/ 	.string	"ptxas"
        /*0030*/ 	.string	"Cuda compilation tools, release 13.0, V13.0.88"
        /*0030*/ 	.string	"Build cuda_13.0.r13.0/compiler.36424714_0"
        /*0030*/ 	.string	"-arch sm_100 -m 64 "



//--------------------- .note.nv.cuinfo           --------------------------
	.section	.note.nv.cuinfo,"",@"SHT_NOTE"
	.sectionflags	@"SHF_NOTE_NV_CUINFO"
        /*0018*/ 	.short	0x0002
        /*001a*/ 	.short	0x0064
        /*001c*/ 	.short	0x0082
	.zero		2


//--------------------- .nv.info                  --------------------------
	.section	.nv.info,"",@"SHT_CUDA_INFO"
	.align	4


	//----- nvinfo : EIATTR_REGCOUNT
	.align		4
        /*0000*/ 	.byte	0x04, 0x2f
        /*0002*/ 	.short	(.L_1 - .L_0)
	.align		4
.L_0:
        /*0004*/ 	.word	index@(_Z18scale_shift_kernelPfS_iff)
        /*0008*/ 	.word	0x0000000c


	//----- nvinfo : EIATTR_FRAME_SIZE
	.align		4
.L_1:
        /*000c*/ 	.byte	0x04, 0x11
        /*000e*/ 	.short	(.L_3 - .L_2)
	.align		4
.L_2:
        /*0010*/ 	.word	index@(_Z18scale_shift_kernelPfS_iff)
        /*0014*/ 	.word	0x00000000


	//----- nvinfo : EIATTR_REGCOUNT
	.align		4
.L_3:
        /*0018*/ 	.byte	0x04, 0x2f
        /*001a*/ 	.short	(.L_5 - .L_4)
	.align		4
.L_4:
        /*001c*/ 	.word	index@(_Z25flash_attention_2_forwardPKfS0_S0_PfS1_S1_iiiif)
        /*0020*/ 	.word	0x00000027


	//----- nvinfo : EIATTR_FRAME_SIZE
	.align		4
.L_5:
        /*0024*/ 	.byte	0x04, 0x11
        /*0026*/ 	.short	(.L_7 - .L_6)
	.align		4
.L_6:
        /*0028*/ 	.word	index@($__internal_1_$__cuda_sm3x_div_rn_noftz_f32_slowpath)
        /*002c*/ 	.word	0x00000000


	//----- nvinfo : EIATTR_FRAME_SIZE
	.align		4
.L_7:
        /*0030*/ 	.byte	0x04, 0x11
        /*0032*/ 	.short	(.L_9 - .L_8)
	.align		4
.L_8:
        /*0034*/ 	.word	index@(_Z25flash_attention_2_forwardPKfS0_S0_PfS1_S1_iiiif)
        /*0038*/ 	.word	0x00000000


	//----- nvinfo : EIATTR_REGCOUNT
	.align		4
.L_9:
        /*003c*/ 	.byte	0x04, 0x2f
        /*003e*/ 	.short	(.L_11 - .L_10)
	.align		4
.L_10:
        /*0040*/ 	.word	index@(_Z26flash_attention_2_backwardPKfS0_S0_S0_S0_S0_PfS1_S1_iiiif)
        /*0044*/ 	.word	0x00000020


	//----- nvinfo : EIATTR_FRAME_SIZE
	.align		4
.L_11:
        /*0048*/ 	.byte	0x04, 0x11
        /*004a*/ 	.short	(.L_13 - .L_12)
	.align		4
.L_12:
        /*004c*/ 	.word	index@($__internal_0_$__cuda_sm3x_div_rn_noftz_f32_slowpath)
        /*0050*/ 	.word	0x00000000


	//----- nvinfo : EIATTR_FRAME_SIZE
	.align		4
.L_13:
        /*0054*/ 	.byte	0x04, 0x11
        /*0056*/ 	.short	(.L_15 - .L_14)
	.align		4
.L_14:
        /*0058*/ 	.word	index@(_Z26flash_attention_2_backwardPKfS0_S0_S0_S0_S0_PfS1_S1_iiiif)
        /*005c*/ 	.word	0x00000000


	//----- nvinfo : EIATTR_MIN_STACK_SIZE
	.align		4
.L_15:
        /*0060*/ 	.byte	0x04, 0x12
        /*0062*/ 	.short	(.L_17 - .L_16)
	.align		4
.L_16:
        /*0064*/ 	.word	index@(_Z26flash_attention_2_backwardPKfS0_S0_S0_S0_S0_PfS1_S1_iiiif)
        /*0068*/ 	.word	0x00000000


	//----- nvinfo : EIATTR_MIN_STACK_SIZE
	.align		4
.L_17:
        /*006c*/ 	.byte	0x04, 0x12
        /*006e*/ 	.short	(.L_19 - .L_18)
	.align		4
.L_18:
        /*0070*/ 	.word	index@(_Z25flash_attention_2_forwardPKfS0_S0_PfS1_S1_iiiif)
        /*0074*/ 	.word	0x00000000


	//----- nvinfo : EIATTR_MIN_STACK_SIZE
	.align		4
.L_19:
        /*0078*/ 	.byte	0x04, 0x12
        /*007a*/ 	.short	(.L_21 - .L_20)
	.align		4
.L_20:
        /*007c*/ 	.word	index@(_Z18scale_shift_kernelPfS_iff)
        /*0080*/ 	.word	0x00000000
.L_21:


//--------------------- .nv.compat                --------------------------
	.section	.nv.compat,"",@"SHT_CUDA_COMPAT_INFO"
	.align	4
        /*0000*/ 	.byte	0x02, 0x09, 0x00, 0x00, 0x02, 0x02, 0x01, 0x00, 0x02, 0x05, 0x05, 0x00, 0x03, 0x07, 0x01, 0x01
        /*0010*/ 	.byte	0x02, 0x03, 0x00, 0x00, 0x02, 0x06, 0x01, 0x00, 0x04, 0x0b, 0x08, 0x00, 0x01, 0x00, 0x00, 0x00
        /*0020*/ 	.byte	0x00, 0x00, 0x00, 0x00


//--------------------- .nv.info._Z26flash_attention_2_backwardPKfS0_S0_S0_S0_S0_PfS1_S1_iiiif --------------------------
	.section	.nv.info._Z26flash_attention_2_backwardPKfS0_S0_S0_S0_S0_PfS1_S1_iiiif,"",@"SHT_CUDA_INFO"
	.sectionflags	@""
	.align	4


	//----- nvinfo : EIATTR_CUDA_API_VERSION
	.align		4
        /*0000*/ 	.byte	0x04, 0x37
        /*0002*/ 	.short	(.L_23 - .L_22)
.L_22:
        /*0004*/ 	.word	0x00000082


	//----- nvinfo : EIATTR_KPARAM_INFO
	.align		4
.L_23:
        /*0008*/ 	.byte	0x04, 0x17
        /*000a*/ 	.short	(.L_25 - .L_24)
.L_24:
        /*000c*/ 	.word	0x00000000
        /*0010*/ 	.short	0x000d
        /*0012*/ 	.short	0x0058
        /*0014*/ 	.byte	0x00, 0xf0, 0x11, 0x00


	//----- nvinfo : EIATTR_KPARAM_INFO
	.align		4
.L_25:
        /*0018*/ 	.byte	0x04, 0x17
        /*001a*/ 	.short	(.L_27 - .L_26)
.L_26:
        /*001c*/ 	.word	0x00000000
        /*0020*/ 	.short	0x000c
        /*0022*/ 	.short	0x0054
        /*0024*/ 	.byte	0x00, 0xf0, 0x11, 0x00


	//----- nvinfo : EIATTR_KPARAM_INFO
	.align		4
.L_27:
        /*0028*/ 	.byte	0x04, 0x17
        /*002a*/ 	.short	(.L_29 - .L_28)
.L_28:
        /*002c*/ 	.word	0x00000000
        /*0030*/ 	.short	0x000b
        /*0032*/ 	.short	0x0050
        /*0034*/ 	.byte	0x00, 0xf0, 0x11, 0x00


	//----- nvinfo : EIATTR_KPARAM_INFO
	.align		4
.L_29:
        /*0038*/ 	.byte	0x04, 0x17
        /*003a*/ 	.short	(.L_31 - .L_30)
.L_30:
        /*003c*/ 	.word	0x00000000
        /*0040*/ 	.short	0x000a
        /*0042*/ 	.short	0x004c
        /*0044*/ 	.byte	0x00, 0xf0, 0x11, 0x00


	//----- nvinfo : EIATTR_KPARAM_INFO
	.align		4
.L_31:
        /*0048*/ 	.byte	0x04, 0x17
        /*004a*/ 	.short	(.L_33 - .L_32)
.L_32:
        /*004c*/ 	.word	0x00000000
        /*0050*/ 	.short	0x0009
        /*0052*/ 	.short	0x0048
        /*0054*/ 	.byte	0x00, 0xf0, 0x11, 0x00


	//----- nvinfo : EIATTR_KPARAM_INFO
	.align		4
.L_33:
        /*0058*/ 	.byte	0x04, 0x17
        /*005a*/ 	.short	(.L_35 - .L_34)
.L_34:
        /*005c*/ 	.word	0x00000000
        /*0060*/ 	.short	0x0008
        /*0062*/ 	.short	0x0040
        /*0064*/ 	.byte	0x00, 0xf5, 0x21, 0x00


	//----- nvinfo : EIATTR_KPARAM_INFO
	.align		4
.L_35:
        /*0068*/ 	.byte	0x04, 0x17
        /*006a*/ 	.short	(.L_37 - .L_36)
.L_36:
        /*006c*/ 	.word	0x00000000
        /*0070*/ 	.short	0x0007
        /*0072*/ 	.short	0x0038
        /*0074*/ 	.byte	0x00, 0xf5, 0x21, 0x00


	//----- nvinfo : EIATTR_KPARAM_INFO
	.align		4
.L_37:
        /*0078*/ 	.byte	0x04, 0x17
        /*007a*/ 	.short	(.L_39 - .L_38)
.L_38:
        /*007c*/ 	.word	0x00000000
        /*0080*/ 	.short	0x0006
        /*0082*/ 	.short	0x0030
        /*0084*/ 	.byte	0x00, 0xf5, 0x21, 0x00


	//----- nvinfo : EIATTR_KPARAM_INFO
	.align		4
.L_39:
        /*0088*/ 	.byte	0x04, 0x17
        /*008a*/ 	.short	(.L_41 - .L_40)
.L_40:
        /*008c*/ 	.word	0x00000000
        /*0090*/ 	.short	0x0005
        /*0092*/ 	.short	0x0028
        /*0094*/ 	.byte	0x00, 0xf5, 0x21, 0x00


	//----- nvinfo : EIATTR_KPARAM_INFO
	.align		4
.L_41:
        /*0098*/ 	.byte	0x04, 0x17
        /*009a*/ 	.short	(.L_43 - .L_42)
.L_42:
        /*009c*/ 	.word	0x00000000
        /*00a0*/ 	.short	0x0004
        /*00a2*/ 	.short	0x0020
        /*00a4*/ 	.byte	0x00, 0xf5, 0x21, 0x00


	//----- nvinfo : EIATTR_KPARAM_INFO
	.align		4
.L_43:
        /*00a8*/ 	.byte	0x04, 0x17
        /*00aa*/ 	.short	(.L_45 - .L_44)
.L_44:
        /*00ac*/ 	.word	0x00000000
        /*00b0*/ 	.short	0x0003
        /*00b2*/ 	.short	0x0018
        /*00b4*/ 	.byte	0x00, 0xf5, 0x21, 0x00


	//----- nvinfo : EIATTR_KPARAM_INFO
	.align		4
.L_45:
        /*00b8*/ 	.byte	0x04, 0x17
        /*00ba*/ 	.short	(.L_47 - .L_46)
.L_46:
        /*00bc*/ 	.word	0x00000000
        /*00c0*/ 	.short	0x0002
        /*00c2*/ 	.short	0x0010
        /*00c4*/ 	.byte	0x00, 0xf5, 0x21, 0x00


	//----- nvinfo : EIATTR_KPARAM_INFO
	.align		4
.L_47:
        /*00c8*/ 	.byte	0x04, 0x17
        /*00ca*/ 	.short	(.L_49 - .L_48)
.L_48:
        /*00cc*/ 	.word	0x00000000
        /*00d0*/ 	.short	0x0001
        /*00d2*/ 	.short	0x0008
        /*00d4*/ 	.byte	0x00, 0xf5, 0x21, 0x00


	//----- nvinfo : EIATTR_KPARAM_INFO
	.align		4
.L_49:
        /*00d8*/ 	.byte	0x04, 0x17
        /*00da*/ 	.short	(.L_51 - .L_50)
.L_50:
        /*00dc*/ 	.word	0x00000000
        /*00e0*/ 	.short	0x0000
        /*00e2*/ 	.short	0x0000
        /*00e4*/ 	.byte	0x00, 0xf5, 0x21, 0x00


	//----- nvinfo : EIATTR_SPARSE_MMA_MASK
	.align		4
.L_51:
        /*00e8*/ 	.byte	0x03, 0x50
        /*00ea*/ 	.short	0x0000


	//----- nvinfo : EIATTR_MAXREG_COUNT
	.align		4
        /*00ec*/ 	.byte	0x03, 0x1b
        /*00ee*/ 	.short	0x00ff


	//----- nvinfo : EIATTR_NUM_BARRIERS
	.align		4
        /*00f0*/ 	.byte	0x02, 0x4c
        /*00f2*/ 	.byte	0x01
	.zero		1


	//----- nvinfo : EIATTR_MERCURY_ISA_VERSION
	.align		4
        /*00f4*/ 	.byte	0x03, 0x5f
        /*00f6*/ 	.short	0x0101


	//----- nvinfo : EIATTR_COOP_GROUP_MASK_REGIDS
	.align		4
        /*00f8*/ 	.byte	0x04, 0x29
        /*00fa*/ 	.short	(.L_53 - .L_52)


	//   ....[0]....
.L_52:
        /*00fc*/ 	.word	0xffffffff


	//   ....[1]....
        /*0100*/ 	.word	0xffffffff


	//   ....[2]....
        /*0104*/ 	.word	0xffffffff


	//----- nvinfo : EIATTR_COOP_GROUP_INSTR_OFFSETS
	.align		4
.L_53:
        /*0108*/ 	.byte	0x04, 0x28
        /*010a*/ 	.short	(.L_55 - .L_54)


	//   ....[0]....
.L_54:
        /*010c*/ 	.word	0x00001840


	//   ....[1]....
        /*0110*/ 	.word	0x000038a0


	//   ....[2]....
        /*0114*/ 	.word	0x00003dd0


	//----- nvinfo : EIATTR_VRC_CTA_INIT_COUNT
	.align		4
.L_55:
        /*0118*/ 	.byte	0x02, 0x4a
	.zero		1
	.zero		1


	//----- nvinfo : EIATTR_EXIT_INSTR_OFFSETS
	.align		4
        /*011c*/ 	.byte	0x04, 0x1c
        /*011e*/ 	.short	(.L_57 - .L_56)


	//   ....[0]....
.L_56:
        /*0120*/ 	.word	0x00000380


	//   ....[1]....
        /*0124*/ 	.word	0x00003e10


	//----- nvinfo : EIATTR_CRS_STACK_SIZE
	.align		4
.L_57:
        /*0128*/ 	.byte	0x04, 0x1e
        /*012a*/ 	.short	(.L_59 - .L_58)
.L_58:
        /*012c*/ 	.word	0x00000000


	//----- nvinfo : EIATTR_CBANK_PARAM_SIZE
	.align		4
.L_59:
        /*0130*/ 	.byte	0x03, 0x19
        /*0132*/ 	.short	0x005c


	//----- nvinfo : EIATTR_PARAM_CBANK
	.align		4
        /*0134*/ 	.byte	0x04, 0x0a
        /*0136*/ 	.short	(.L_61 - .L_60)
	.align		4
.L_60:
        /*0138*/ 	.word	index@(.nv.constant0._Z26flash_attention_2_backwardPKfS0_S0_S0_S0_S0_PfS1_S1_iiiif)
        /*013c*/ 	.short	0x0380
        /*013e*/ 	.short	0x005c


	//----- nvinfo : EIATTR_SW_WAR
	.align		4
.L_61:
        /*0140*/ 	.byte	0x04, 0x36
        /*0142*/ 	.short	(.L_63 - .L_62)
.L_62:
        /*0144*/ 	.word	0x00000008
.L_63:


//--------------------- .nv.info._Z25flash_attention_2_forwardPKfS0_S0_PfS1_S1_iiiif --------------------------
	.section	.nv.info._Z25flash_attention_2_forwardPKfS0_S0_PfS1_S1_iiiif,"",@"SHT_CUDA_INFO"
	.sectionflags	@""
	.align	4


	//----- nvinfo : EIATTR_CUDA_API_VERSION
	.align		4
        /*0000*/ 	.byte	0x04, 0x37
        /*0002*/ 	.short	(.L_65 - .L_64)
.L_64:
        /*0004*/ 	.word	0x00000082


	//----- nvinfo : EIATTR_KPARAM_INFO
	.align		4
.L_65:
        /*0008*/ 	.byte	0x04, 0x17
        /*000a*/ 	.short	(.L_67 - .L_66)
.L_66:
        /*000c*/ 	.word	0x00000000
        /*0010*/ 	.short	0x000a
        /*0012*/ 	.short	0x0040
        /*0014*/ 	.byte	0x00, 0xf0, 0x11, 0x00


	//----- nvinfo : EIATTR_KPARAM_INFO
	.align		4
.L_67:
        /*0018*/ 	.byte	0x04, 0x17
        /*001a*/ 	.short	(.L_69 - .L_68)
.L_68:
        /*001c*/ 	.word	0x00000000
        /*0020*/ 	.short	0x0009
        /*0022*/ 	.short	0x003c
        /*0024*/ 	.byte	0x00, 0xf0, 0x11, 0x00


	//----- nvinfo : EIATTR_KPARAM_INFO
	.align		4
.L_69:
        /*0028*/ 	.byte	0x04, 0x17
        /*002a*/ 	.short	(.L_71 - .L_70)
.L_70:
        /*002c*/ 	.word	0x00000000
        /*0030*/ 	.short	0x0008
        /*0032*/ 	.short	0x0038
        /*0034*/ 	.byte	0x00, 0xf0, 0x11, 0x00


	//----- nvinfo : EIATTR_KPARAM_INFO
	.align		4
.L_71:
        /*0038*/ 	.byte	0x04, 0x17
        /*003a*/ 	.short	(.L_73 - .L_72)
.L_72:
        /*003c*/ 	.word	0x00000000
        /*0040*/ 	.short	0x0007
        /*0042*/ 	.short	0x0034
        /*0044*/ 	.byte	0x00, 0xf0, 0x11, 0x00


	//----- nvinfo : EIATTR_KPARAM_INFO
	.align		4
.L_73:
        /*0048*/ 	.byte	0x04, 0x17
        /*004a*/ 	.short	(.L_75 - .L_74)
.L_74:
        /*004c*/ 	.word	0x00000000
        /*0050*/ 	.short	0x0006
        /*0052*/ 	.short	0x0030
        /*0054*/ 	.byte	0x00, 0xf0, 0x11, 0x00


	//----- nvinfo : EIATTR_KPARAM_INFO
	.align		4
.L_75:
        /*0058*/ 	.byte	0x04, 0x17
        /*005a*/ 	.short	(.L_77 - .L_76)
.L_76:
        /*005c*/ 	.word	0x00000000
        /*0060*/ 	.short	0x0005
        /*0062*/ 	.short	0x0028
        /*0064*/ 	.byte	0x00, 0xf5, 0x21, 0x00


	//----- nvinfo : EIATTR_KPARAM_INFO
	.align		4
.L_77:
        /*0068*/ 	.byte	0x04, 0x17
        /*006a*/ 	.short	(.L_79 - .L_78)
.L_78:
        /*006c*/ 	.word	0x00000000
        /*0070*/ 	.short	0x0004
        /*0072*/ 	.short	0x0020
        /*0074*/ 	.byte	0x00, 0xf5, 0x21, 0x00


	//----- nvinfo : EIATTR_KPARAM_INFO
	.align		4
.L_79:
        /*0078*/ 	.byte	0x04, 0x17
        /*007a*/ 	.short	(.L_81 - .L_80)
.L_80:
        /*007c*/ 	.word	0x00000000
        /*0080*/ 	.short	0x0003
        /*0082*/ 	.short	0x0018
        /*0084*/ 	.byte	0x00, 0xf5, 0x21, 0x00


	//----- nvinfo : EIATTR_KPARAM_INFO
	.align		4
.L_81:
        /*0088*/ 	.byte	0x04, 0x17
        /*008a*/ 	.short	(.L_83 - .L_82)
.L_82:
        /*008c*/ 	.word	0x00000000
        /*0090*/ 	.short	0x0002
        /*0092*/ 	.short	0x0010
        /*0094*/ 	.byte	0x00, 0xf5, 0x21, 0x00


	//----- nvinfo : EIATTR_KPARAM_INFO
	.align		4
.L_83:
        /*0098*/ 	.byte	0x04, 0x17
        /*009a*/ 	.short	(.L_85 - .L_84)
.L_84:
        /*009c*/ 	.word	0x00000000
        /*00a0*/ 	.short	0x0001
        /*00a2*/ 	.short	0x0008
        /*00a4*/ 	.byte	0x00, 0xf5, 0x21, 0x00


	//----- nvinfo : EIATTR_KPARAM_INFO
	.align		4
.L_85:
        /*00a8*/ 	.byte	0x04, 0x17
        /*00aa*/ 	.short	(.L_87 - .L_86)
.L_86:
        /*00ac*/ 	.word	0x00000000
        /*00b0*/ 	.short	0x0000
        /*00b2*/ 	.short	0x0000
        /*00b4*/ 	.byte	0x00, 0xf5, 0x21, 0x00


	//----- nvinfo : EIATTR_SPARSE_MMA_MASK
	.align		4
.L_87:
        /*00b8*/ 	.byte	0x03, 0x50
        /*00ba*/ 	.short	0x0000


	//----- nvinfo : EIATTR_MAXREG_COUNT
	.align		4
        /*00bc*/ 	.byte	0x03, 0x1b
        /*00be*/ 	.short	0x00ff


	//----- nvinfo : EIATTR_NUM_BARRIERS
	.align		4
        /*00c0*/ 	.byte	0x02, 0x4c
        /*00c2*/ 	.byte	0x01
	.zero		1


	//----- nvinfo : EIATTR_MERCURY_ISA_VERSION
	.align		4
        /*00c4*/ 	.byte	0x03, 0x5f
        /*00c6*/ 	.short	0x0101


	//----- nvinfo : EIATTR_COOP_GROUP_MASK_REGIDS
	.align		4
        /*00c8*/ 	.byte	0x04, 0x29
        /*00ca*/ 	.short	(.L_89 - .L_88)


	//   ....[0]....
.L_88:
        /*00cc*/ 	.word	0xffffffff


	//   ....[1]....
        /*00d0*/ 	.word	0xffffffff


	//----- nvinfo : EIATTR_COOP_GROUP_INSTR_OFFSETS
	.align		4
.L_89:
        /*00d4*/ 	.byte	0x04, 0x28
        /*00d6*/ 	.short	(.L_91 - .L_90)


	//   ....[0]....
.L_90:
        /*00d8*/ 	.word	0x000017a0


	//   ....[1]....
        /*00dc*/ 	.word	0x00003940


	//----- nvinfo : EIATTR_VRC_CTA_INIT_COUNT
	.align		4
.L_91:
        /*00e0*/ 	.byte	0x02, 0x4a
	.zero		1
	.zero		1


	//----- nvinfo : EIATTR_EXIT_INSTR_OFFSETS
	.align		4
        /*00e4*/ 	.byte	0x04, 0x1c
        /*00e6*/ 	.short	(.L_93 - .L_92)


	//   ....[0]....
.L_92:
        /*00e8*/ 	.word	0x00000450


	//   ....[1]....
        /*00ec*/ 	.word	0x000039c0


	//----- nvinfo : EIATTR_CRS_STACK_SIZE
	.align		4
.L_93:
        /*00f0*/ 	.byte	0x04, 0x1e
        /*00f2*/ 	.short	(.L_95 - .L_94)
.L_94:
        /*00f4*/ 	.word	0x00000000


	//----- nvinfo : EIATTR_CBANK_PARAM_SIZE
	.align		4
.L_95:
        /*00f8*/ 	.byte	0x03, 0x19
        /*00fa*/ 	.short	0x0044


	//----- nvinfo : EIATTR_PARAM_CBANK
	.align		4
        /*00fc*/ 	.byte	0x04, 0x0a
        /*00fe*/ 	.short	(.L_97 - .L_96)
	.align		4
.L_96:
        /*0100*/ 	.word	index@(.nv.constant0._Z25flash_attention_2_forwardPKfS0_S0_PfS1_S1_iiiif)
        /*0104*/ 	.short	0x0380
        /*0106*/ 	.short	0x0044


	//----- nvinfo : EIATTR_SW_WAR
	.align		4
.L_97:
        /*0108*/ 	.byte	0x04, 0x36
        /*010a*/ 	.short	(.L_99 - .L_98)
.L_98:
        /*010c*/ 	.word	0x00000008
.L_99:


//--------------------- .nv.info._Z18scale_shift_kernelPfS_iff --------------------------
	.section	.nv.info._Z18scale_shift_kernelPfS_iff,"",@"SHT_CUDA_INFO"
	.sectionflags	@""
	.align	4


	//----- nvinfo : EIATTR_CUDA_API_VERSION
	.align		4
        /*0000*/ 	.byte	0x04, 0x37
        /*0002*/ 	.short	(.L_101 - .L_100)
.L_100:
        /*0004*/ 	.word	0x00000082


	//----- nvinfo : EIATTR_KPARAM_INFO
	.align		4
.L_101:
        /*0008*/ 	.byte	0x04, 0x17
        /*000a*/ 	.short	(.L_103 - .L_102)
.L_102:
        /*000c*/ 	.word	0x00000000
        /*0010*/ 	.short	0x0004
        /*0012*/ 	.short	0x0018
        /*0014*/ 	.byte	0x00, 0xf0, 0x11, 0x00


	//----- nvinfo : EIATTR_KPARAM_INFO
	.align		4
.L_103:
        /*0018*/ 	.byte	0x04, 0x17
        /*001a*/ 	.short	(.L_105 - .L_104)
.L_104:
        /*001c*/ 	.word	0x00000000
        /*0020*/ 	.short	0x0003
        /*0022*/ 	.short	0x0014
        /*0024*/ 	.byte	0x00, 0xf0, 0x11, 0x00


	//----- nvinfo : EIATTR_KPARAM_INFO
	.align		4
.L_105:
        /*0028*/ 	.byte	0x04, 0x17
        /*002a*/ 	.short	(.L_107 - .L_106)
.L_106:
        /*002c*/ 	.word	0x00000000
        /*0030*/ 	.short	0x0002
        /*0032*/ 	.short	0x0010
        /*0034*/ 	.byte	0x00, 0xf0, 0x11, 0x00


	//----- nvinfo : EIATTR_KPARAM_INFO
	.align		4
.L_107:
        /*0038*/ 	.byte	0x04, 0x17
        /*003a*/ 	.short	(.L_109 - .L_108)
.L_108:
        /*003c*/ 	.word	0x00000000
        /*0040*/ 	.short	0x0001
        /*0042*/ 	.short	0x0008
        /*0044*/ 	.byte	0x00, 0xf5, 0x21, 0x00


	//----- nvinfo : EIATTR_KPARAM_INFO
	.align		4
.L_109:
        /*0048*/ 	.byte	0x04, 0x17
        /*004a*/ 	.short	(.L_111 - .L_110)
.L_110:
        /*004c*/ 	.word	0x00000000
        /*0050*/ 	.short	0x0000
        /*0052*/ 	.short	0x0000
        /*0054*/ 	.byte	0x00, 0xf5, 0x21, 0x00


	//----- nvinfo : EIATTR_SPARSE_MMA_MASK
	.align		4
.L_111:
        /*0058*/ 	.byte	0x03, 0x50
        /*005a*/ 	.short	0x0000


	//----- nvinfo : EIATTR_MAXREG_COUNT
	.align		4
        /*005c*/ 	.byte	0x03, 0x1b
        /*005e*/ 	.short	0x00ff


	//----- nvinfo : EIATTR_MERCURY_ISA_VERSION
	.align		4
        /*0060*/ 	.byte	0x03, 0x5f
        /*0062*/ 	.short	0x0101


	//----- nvinfo : EIATTR_VRC_CTA_INIT_COUNT
	.align		4
        /*0064*/ 	.byte	0x02, 0x4a
	.zero		1
	.zero		1


	//----- nvinfo : EIATTR_EXIT_INSTR_OFFSETS
	.align		4
        /*0068*/ 	.byte	0x04, 0x1c
        /*006a*/ 	.short	(.L_113 - .L_112)


	//   ....[0]....
.L_112:
        /*006c*/ 	.word	0x00000070


	//   ....[1]....
        /*0070*/ 	.word	0x00000120


	//----- nvinfo : EIATTR_CBANK_PARAM_SIZE
	.align		4
.L_113:
        /*0074*/ 	.byte	0x03, 0x19
        /*0076*/ 	.short	0x001c


	//----- nvinfo : EIATTR_PARAM_CBANK
	.align		4
        /*0078*/ 	.byte	0x04, 0x0a
        /*007a*/ 	.short	(.L_115 - .L_114)
	.align		4
.L_114:
        /*007c*/ 	.word	index@(.nv.constant0._Z18scale_shift_kernelPfS_iff)
        /*0080*/ 	.short	0x0380
        /*0082*/ 	.short	0x001c


	//----- nvinfo : EIATTR_SW_WAR
	.align		4
.L_115:
        /*0084*/ 	.byte	0x04, 0x36
        /*0086*/ 	.short	(.L_117 - .L_116)
.L_116:
        /*0088*/ 	.word	0x00000008
.L_117:


//--------------------- .nv.callgraph             --------------------------
	.section	.nv.callgraph,"",@"SHT_CUDA_CALLGRAPH"
	.align	4
	.sectionentsize	8
	.align		4
        /*0000*/ 	.word	0x00000000
	.align		4
        /*0004*/ 	.word	0xffffffff
	.align		4
        /*0008*/ 	.word	0x00000000
	.align		4
        /*000c*/ 	.word	0xfffffffe
	.align		4
        /*0010*/ 	.word	0x00000000
	.align		4
        /*0014*/ 	.word	0xfffffffd
	.align		4
        /*0018*/ 	.word	0x00000000
	.align		4
        /*001c*/ 	.word	0xfffffffc


//--------------------- .text._Z26flash_attention_2_backwardPKfS0_S0_S0_S0_S0_PfS1_S1_iiiif --------------------------
	.section	.text._Z26flash_attention_2_backwardPKfS0_S0_S0_S0_S0_PfS1_S1_iiiif,"ax",@progbits
	.align	128
        .global         _Z26flash_attention_2_backwardPKfS0_S0_S0_S0_S0_PfS1_S1_iiiif
        .type           _Z26flash_attention_2_backwardPKfS0_S0_S0_S0_S0_PfS1_S1_iiiif,@function
        .size           _Z26flash_attention_2_backwardPKfS0_S0_S0_S0_S0_PfS1_S1_iiiif,(.L_x_159 - _Z26flash_attention_2_backwardPKfS0_S0_S0_S0_S0_PfS1_S1_iiiif)
        .other          _Z26flash_attention_2_backwardPKfS0_S0_S0_S0_S0_PfS1_S1_iiiif,@"STO_CUDA_ENTRY STV_DEFAULT"
_Z26flash_attention_2_backwardPKfS0_S0_S0_S0_S0_PfS1_S1_iiiif:
.text._Z26flash_attention_2_backwardPKfS0_S0_S0_S0_S0_PfS1_S1_iiiif:
[----:B------:R-:W-:Y:S01]  /*0000*/  LDC R1, c[0x0][0x37c] ;  /* 0x0000df00ff017b82 */ /* 0x000fe20000000800 */
[----:B------:R-:W0:Y:S01]  /*0010*/  LDCU UR12, c[0x0][0x3d0] ;  /* 0x00007a00ff0c77ac */ /* 0x000e220008000800 */
[----:B------:R-:W1:Y:S01]  /*0020*/  LDCU.64 UR6, c[0x0][0x3c8] ;  /* 0x00007900ff0677ac */ /* 0x000e620008000a00 */
[----:B------:R-:W2:Y:S01]  /*0030*/  LDCU UR19, c[0x0][0x3d4] ;  /* 0x00007a80ff1377ac */ /* 0x000ea20008000800 */
[----:B------:R-:W-:Y:S01]  /*0040*/  UMOV UR4, URZ ;  /* 0x000000ff00047c82 */ /* 0x000fe20008000000 */
[----:B0-----:R-:W-:Y:S01]  /*0050*/  IMAD.U32 R0, RZ, RZ, UR12 ;  /* 0x0000000cff007e24 */ /* 0x001fe2000f8e00ff */
[----:B------:R-:W-:Y:S02]  /*0060*/  UISETP.NE.AND UP0, UPT, UR12, URZ, UPT ;  /* 0x000000ff0c00728c */ /* 0x000fe4000bf05270 */
[----:B-1----:R-:W-:Y:S02]  /*0070*/  UIADD3 UR8, UPT, UPT, UR6, -0x1, URZ ;  /* 0xffffffff06087890 */ /* 0x002fe4000fffe0ff */
[----:B------:R-:W-:-:S02]  /*0080*/  IABS R0, R0 ;  /* 0x0000000000007213 */ /* 0x000fc40000000000 */
[----:B------:R-:W-:Y:S02]  /*0090*/  UIADD3 UR9, UPT, UPT, UR8, UR12, URZ ;  /* 0x0000000c08097290 */ /* 0x000fe4000fffe0ff */
[----:B------:R-:W-:Y:S01]  /*00a0*/  R2UR UR13, R0 ;  /* 0x00000000000d72ca */ /* 0x000fe200000e0000 */
[----:B--2---:R-:W-:-:S03]  /*00b0*/  IMAD.U32 R4, RZ, RZ, UR19 ;  /* 0x00000013ff047e24 */ /* 0x004fc6000f8e00ff */
[----:B------:R-:W-:Y:S01]  /*00c0*/  MOV R3, UR9 ;  /* 0x0000000900037c02 */ /* 0x000fe20008000f00 */
[----:B------:R-:W-:Y:S01]  /*00d0*/  ULOP3.LUT UR9, UR9, UR12, URZ, 0x3c, !UPT ;  /* 0x0000000c09097292 */ /* 0x000fe2000f8e3cff */
[----:B------:R-:W-:-:S07]  /*00e0*/  IABS R5, R4 ;  /* 0x0000000400057213 */ /* 0x000fce0000000000 */
[----:B------:R-:W0:Y:S08]  /*00f0*/  I2F.RP R0, UR13 ;  /* 0x0000000d00007d06 */ /* 0x000e300008209400 */
[----:B0-----:R-:W0:Y:S02]  /*0100*/  MUFU.RCP R0, R0 ;  /* 0x0000000000007308 */ /* 0x001e240000001000 */
[----:B0-----:R-:W-:Y:S01]  /*0110*/  VIADD R2, R0, 0xffffffe ;  /* 0x0ffffffe00027836 */ /* 0x001fe20000000000 */
[----:B------:R-:W-:-:S04]  /*0120*/  IABS R0, R3 ;  /* 0x0000000300007213 */ /* 0x000fc80000000000 */
[----:B------:R-:W-:Y:S01]  /*0130*/  R2UR UR11, R0 ;  /* 0x00000000000b72ca */ /* 0x000fe200000e0000 */
[----:B------:R-:W0:Y:S08]  /*0140*/  F2I.FTZ.U32.TRUNC.NTZ R2, R2 ;  /* 0x0000000200027305 */ /* 0x000e30000021f000 */
[----:B------:R-:W1:Y:S01]  /*0150*/  I2F.RP R0, R5 ;  /* 0x0000000500007306 */ /* 0x000e620000209400 */
[----:B0-----:R-:W-:-:S07]  /*0160*/  R2UR UR5, R2 ;  /* 0x00000000020572ca */ /* 0x001fce00000e0000 */
[----:B-1----:R-:W0:Y:S06]  /*0170*/  MUFU.RCP R0, R0 ;  /* 0x0000000000007308 */ /* 0x002e2c0000001000 */
[----:B------:R-:W-:-:S04]  /*0180*/  UIADD3 UR10, UPT, UPT, URZ, -UR5, URZ ;  /* 0x80000005ff0a7290 */ /* 0x000fc8000fffe0ff */
[----:B------:R-:W-:-:S04]  /*0190*/  UIMAD UR10, UR10, UR13, URZ ;  /* 0x0000000d0a0a72a4 */ /* 0x000fc8000f8e02ff */
[----:B------:R-:W-:-:S04]  /*01a0*/  UIMAD.WIDE.U32 UR4, UR5, UR10, UR4 ;  /* 0x0000000a050472a5 */ /* 0x000fc8000f8e0004 */
[----:B------:R-:W-:Y:S01]  /*01b0*/  UIMAD.WIDE.U32 UR4, UR5, UR11, URZ ;  /* 0x0000000b050472a5 */ /* 0x000fe2000f8e00ff */
[----:B0-----:R-:W-:-:S03]  /*01c0*/  VIADD R2, R0, 0xffffffe ;  /* 0x0ffffffe00027836 */ /* 0x001fc60000000000 */
[----:B------:R-:W-:Y:S01]  /*01d0*/  UIADD3 UR4, UPT, UPT, -UR5, URZ, URZ ;  /* 0x000000ff05047290 */ /* 0x000fe2000fffe1ff */
[----:B------:R0:W1:Y:S03]  /*01e0*/  F2I.FTZ.U32.TRUNC.NTZ R3, R2 ;  /* 0x0000000200037305 */ /* 0x000066000021f000 */
[----:B------:R-:W-:Y:S01]  /*01f0*/  UIMAD UR4, UR13, UR4, UR11 ;  /* 0x000000040d0472a4 */ /* 0x000fe2000f8e020b */
[----:B------:R-:W2:Y:S03]  /*0200*/  LDCU UR11, c[0x0][0x374] ;  /* 0x00006e80ff0b77ac */ /* 0x000ea60008000800 */
[----:B------:R-:W-:Y:S01]  /*0210*/  UISETP.GT.U32.AND UP2, UPT, UR13, UR4, UPT ;  /* 0x000000040d00728c */ /* 0x000fe2000bf44070 */
[----:B0-----:R-:W-:Y:S01]  /*0220*/  IMAD.MOV.U32 R2, RZ, RZ, RZ ;  /* 0x000000ffff027224 */ /* 0x001fe200078e00ff */
[----:B-1----:R-:W-:-:S09]  /*0230*/  IADD3 R4, PT, PT, RZ, -R3, RZ ;  /* 0x80000003ff047210 */ /* 0x002fd20007ffe0ff */
[----:B------:R-:W-:Y:S01]  /*0240*/  @!UP2 UIADD3 UR4, UPT, UPT, UR4, -UR13, URZ ;  /* 0x8000000d0404a290 */ /* 0x000fe2000fffe0ff */
[----:B------:R-:W-:Y:S01]  /*0250*/  IMAD R7, R4, R5, RZ ;  /* 0x0000000504077224 */ /* 0x000fe200078e02ff */
[----:B------:R-:W-:Y:S02]  /*0260*/  @!UP2 UIADD3 UR5, UPT, UPT, UR5, 0x1, URZ ;  /* 0x000000010505a890 */ /* 0x000fe4000fffe0ff */
[----:B------:R-:W-:Y:S01]  /*0270*/  UISETP.GE.U32.AND UP1, UPT, UR4, UR13, UPT ;  /* 0x0000000d0400728c */ /* 0x000fe2000bf26070 */
[----:B------:R-:W-:Y:S01]  /*0280*/  IMAD.HI.U32 R2, R3, R7, R2 ;  /* 0x0000000703027227 */ /* 0x000fe200078e0002 */
[----:B------:R-:W-:Y:S01]  /*0290*/  UISETP.GE.AND UP2, UPT, UR9, URZ, UPT ;  /* 0x000000ff0900728c */ /* 0x000fe2000bf46270 */
[----:B------:R-:W0:Y:S01]  /*02a0*/  S2UR UR9, SR_CTAID.X ;  /* 0x00000000000979c3 */ /* 0x000e220000002500 */
[----:B------:R-:W-:-:S06]  /*02b0*/  UIADD3 UR4, UPT, UPT, UR8, UR19, URZ ;  /* 0x0000001308047290 */ /* 0x000fcc000fffe0ff */
[----:B------:R-:W-:Y:S01]  /*02c0*/  IMAD.U32 R0, RZ, RZ, UR4 ;  /* 0x00000004ff007e24 */ /* 0x000fe2000f8e00ff */
[----:B------:R-:W-:-:S04]  /*02d0*/  @UP1 UIADD3 UR5, UPT, UPT, UR5, 0x1, URZ ;  /* 0x0000000105051890 */ /* 0x000fc8000fffe0ff */
[----:B------:R-:W-:-:S03]  /*02e0*/  IABS R0, R0 ;  /* 0x0000000000007213 */ /* 0x000fc60000000000 */
[----:B------:R-:W-:Y:S02]  /*02f0*/  UMOV UR8, UR5 ;  /* 0x0000000500087c82 */ /* 0x000fe40008000000 */
[----:B------:R-:W-:Y:S01]  /*0300*/  @!UP2 UIADD3 UR8, UPT, UPT, -UR8, URZ, URZ ;  /* 0x000000ff0808a290 */ /* 0x000fe2000fffe1ff */
[----:B------:R-:W-:Y:S01]  /*0310*/  IMAD.HI.U32 R11, R2, R0, RZ ;  /* 0x00000000020b7227 */ /* 0x000fe200078e00ff */
[----:B------:R-:W-:Y:S01]  /*0320*/  @!UP0 ULOP3.LUT UR8, URZ, UR12, URZ, 0x33, !UPT ;  /* 0x0000000cff088292 */ /* 0x000fe2000f8e33ff */
[----:B------:R-:W1:Y:S03]  /*0330*/  S2UR UR5, SR_CTAID.Y ;  /* 0x00000000000579c3 */ /* 0x000e660000002600 */
[----:B------:R-:W-:Y:S01]  /*0340*/  UISETP.GE.AND UP0, UPT, UR8, 0x1, UPT ;  /* 0x000000010800788c */ /* 0x000fe2000bf06270 */
[----:B------:R-:W-:-:S05]  /*0350*/  IADD3 R2, PT, PT, -R11, RZ, RZ ;  /* 0x000000ff0b027210 */ /* 0x000fca0007ffe1ff */
[----:B------:R-:W-:Y:S01]  /*0360*/  PLOP3.LUT P0, PT, PT, PT, UP0, 0x80, 0x8 ;  /* 0x000000000008781c */ /* 0x000fe20003f0f008 */
[----:B------:R-:W-:-:S12]  /*0370*/  IMAD R0, R5, R2, R0 ;  /* 0x0000000205007224 */ /* 0x000fd800078e0200 */
[----:B012---:R-:W-:Y:S05]  /*0380*/  @!P0 EXIT ;  /* 0x000000000000894d */ /* 0x007fea0003800000 */
[----:B------:R-:W0:Y:S01]  /*0390*/  S2UR UR10, SR_CgaCtaId ;  /* 0x00000000000a79c3 */ /* 0x000e220000008800 */
[----:B------:R-:W-:Y:S01]  /*03a0*/  ISETP.GT.U32.AND P1, PT, R5, R0, PT ;  /* 0x000000000500720c */ /* 0x000fe20003f24070 */
[----:B------:R-:W1:Y:S01]  /*03b0*/  S2R R12, SR_TID.X ;  /* 0x00000000000c7919 */ /* 0x000e620000002100 */
[----:B------:R-:W-:Y:S02]  /*03c0*/  ULOP3.LUT UR4, UR4, UR19, URZ, 0x3c, !UPT ;  /* 0x0000001304047292 */ /* 0x000fe4000f8e3cff */
[----:B------:R-:W-:Y:S01]  /*03d0*/  UIMAD UR9, UR9, UR11, UR5 ;  /* 0x0000000b090972a4 */ /* 0x000fe2000f8e0205 */
[----:B------:R-:W2:Y:S01]  /*03e0*/  S2R R10, SR_TID.Y ;  /* 0x00000000000a7919 */ /* 0x000ea20000002200 */
[----:B------:R-:W-:Y:S01]  /*03f0*/  UIMAD UR12, UR7, UR12, URZ ;  /* 0x0000000c070c72a4 */ /* 0x000fe2000f8e02ff */
[----:B------:R-:W-:Y:S01]  /*0400*/  UMOV UR5, 0x400 ;  /* 0x0000040000057882 */ /* 0x000fe20000000000 */
[----:B------:R-:W-:Y:S01]  /*0410*/  ISETP.LE.AND P2, PT, RZ, UR4, PT ;  /* 0x00000004ff007c0c */ /* 0x000fe2000bf43270 */
[----:B------:R-:W-:-:S02]  /*0420*/  UIMAD UR11, UR7, UR19, URZ ;  /* 0x00000013070b72a4 */ /* 0x000fc4000f8e02ff */
[----:B------:R-:W-:Y:S02]  /*0430*/  ULOP3.LUT UR4, UR7, 0x7ffffff8, URZ, 0xc0, !UPT ;  /* 0x7ffffff807047892 */ /* 0x000fe4000f8ec0ff */
[----:B------:R-:W-:Y:S01]  /*0440*/  @!P1 IMAD.IADD R0, R0, 0x1, -R5 ;  /* 0x0000000100009824 */ /* 0x000fe200078e0a05 */
[----:B------:R-:W-:Y:S01]  /*0450*/  UIMAD UR6, UR7, UR6, URZ ;  /* 0x00000006070672a4 */ /* 0x000fe2000f8e02ff */
[----:B------:R-:W-:Y:S01]  /*0460*/  @!P1 VIADD R11, R11, 0x1 ;  /* 0x000000010b0b9836 */ /* 0x000fe20000000000 */
[----:B------:R-:W-:Y:S01]  /*0470*/  ISETP.NE.AND P1, PT, RZ, UR19, PT ;  /* 0x00000013ff007c0c */ /* 0x000fe2000bf25270 */
[----:B------:R-:W-:Y:S01]  /*0480*/  UIADD3 UR13, UPT, UPT, UR7, -0x1, URZ ;  /* 0xffffffff070d7890 */ /* 0x000fe2000fffe0ff */
[----:B------:R-:W-:Y:S01]  /*0490*/  ISETP.GE.U32.AND P0, PT, R0, R5, PT ;  /* 0x000000050000720c */ /* 0x000fe20003f06070 */
[----:B------:R-:W-:Y:S01]  /*04a0*/  IMAD.U32 R13, RZ, RZ, UR4 ;  /* 0x00000004ff0d7e24 */ /* 0x000fe2000f8e00ff */
[----:B------:R-:W-:Y:S02]  /*04b0*/  UIMAD UR9, UR9, UR6, URZ ;  /* 0x00000006090972a4 */ /* 0x000fe4000f8e02ff */
[----:B------:R-:W-:-:S02]  /*04c0*/  ULOP3.LUT UR16, UR7, 0x7, URZ, 0xc0, !UPT ;  /* 0x0000000707107892 */ /* 0x000fc4000f8ec0ff */
[----:B0-----:R-:W-:Y:S02]  /*04d0*/  ULEA UR5, UR10, UR5, 0x18 ;  /* 0x000000050a057291 */ /* 0x001fe4000f8ec0ff */
[----:B------:R-:W-:Y:S02]  /*04e0*/  ULOP3.LUT UR17, UR7, 0x3, URZ, 0xc0, !UPT ;  /* 0x0000000307117892 */ /* 0x000fe4000f8ec0ff */
[----:B------:R-:W-:Y:S01]  /*04f0*/  ULEA UR10, UR12, UR5, 0x2 ;  /* 0x000000050c0a7291 */ /* 0x000fe2000f8e10ff */
[----:B------:R-:W0:Y:S02]  /*0500*/  LDCU.64 UR14, c[0x0][0x358] ;  /* 0x00006b00ff0e77ac */ /* 0x000e240008000a00 */
[----:B------:R-:W-:Y:S01]  /*0510*/  @P0 IADD3 R11, PT, PT, R11, 0x1, RZ ;  /* 0x000000010b0b0810 */ /* 0x000fe20007ffe0ff */
[----:B-1----:R-:W-:Y:S01]  /*0520*/  IMAD R12, R12, UR7, RZ ;  /* 0x000000070c0c7c24 */ /* 0x002fe2000f8e02ff */
[----:B------:R-:W-:-:S03]  /*0530*/  ULEA UR18, UR11, UR10, 0x2 ;  /* 0x0000000a0b127291 */ /* 0x000fc6000f8e10ff */
[----:B------:R-:W-:Y:S01]  /*0540*/  @!P2 IMAD.MOV R11, RZ, RZ, -R11 ;  /* 0x000000ffff0ba224 */ /* 0x000fe200078e0a0b */
[----:B------:R-:W-:Y:S01]  /*0550*/  @!P1 LOP3.LUT R11, RZ, UR19, RZ, 0x33, !PT ;  /* 0x00000013ff0b9c12 */ /* 0x000fe2000f8e33ff */
[----:B------:R-:W-:Y:S01]  /*0560*/  ULEA UR11, UR11, UR18, 0x2 ;  /* 0x000000120b0b7291 */ /* 0x000fe2000f8e10ff */
[----:B------:R-:W-:-:S03]  /*0570*/  UMOV UR4, URZ ;  /* 0x000000ff00047c82 */ /* 0x000fc60008000000 */
[----:B--2---:R-:W-:-:S12]  /*0580*/  ULEA UR12, UR12, UR11, 0x2 ;  /* 0x0000000b0c0c7291 */ /* 0x004fd8000f8e10ff */
.L_x_65:
[----:B-1----:R-:W1:Y:S01]  /*0590*/  S2R R14, SR_TID.X ;  /* 0x00000000000e7919 */ /* 0x002e620000002100 */
[----:B--2---:R-:W2:Y:S01]  /*05a0*/  LDCU UR7, c[0x0][0x3d0] ;  /* 0x00007a00ff0777ac */ /* 0x004ea20008000800 */
[----:B0--34-:R-:W3:Y:S01]  /*05b0*/  LDC.64 R2, c[0x0][0x3c8] ;  /* 0x0000f200ff027b82 */ /* 0x019ee20000000a00 */
[----:B------:R-:W-:Y:S01]  /*05c0*/  BSSY.RECONVERGENT B0, `(.L_x_0) ;  /* 0x000009c000007945 */ /* 0x000fe20003800200 */
[----:B--2---:R-:W-:Y:S02]  /*05d0*/  UIMAD UR19, UR4, UR7, URZ ;  /* 0x00000007041372a4 */ /* 0x004fe4000f8e02ff */
[----:B------:R-:W-:-:S04]  /*05e0*/  UIADD3 UR4, UPT, UPT, UR4, 0x1, URZ ;  /* 0x0000000104047890 */ /* 0x000fc8000fffe0ff */
[----:B------:R-:W-:Y:S01]  /*05f0*/  UISETP.NE.AND UP0, UPT, UR4, UR8, UPT ;  /* 0x000000080400728c */ /* 0x000fe2000bf05270 */
[----:B-1----:R-:W-:-:S04]  /*0600*/  IADD3 R0, PT, PT, R14, UR19, RZ ;  /* 0x000000130e007c10 */ /* 0x002fc8000fffe0ff */
[----:B---3--:R-:W-:-:S04]  /*0610*/  ISETP.GE.AND P0, PT, R0, R2, PT ;  /* 0x000000020000720c */ /* 0x008fc80003f06270 */
[----:B------:R-:W-:-:S04]  /*0620*/  ISETP.LT.AND P0, PT, R14, UR7, !P0 ;  /* 0x000000070e007c0c */ /* 0x000fc8000c701270 */
[----:B------:R-:W-:-:S13]  /*0630*/  ISETP.LT.OR P1, PT, R3, 0x1, !P0 ;  /* 0x000000010300780c */ /* 0x000fda0004721670 */
[----:B------:R-:W-:Y:S05]  /*0640*/  @P1 BRA `(.L_x_1) ;  /* 0x00000008004c1947 */ /* 0x000fea0003800000 */
[----:B------:R-:W-:Y:S01]  /*0650*/  UISETP.GE.U32.AND UP1, UPT, UR13, 0x7, UPT ;  /* 0x000000070d00788c */ /* 0x000fe2000bf26070 */
[----:B------:R-:W-:-:S08]  /*0660*/  IMAD.MOV.U32 R5, RZ, RZ, RZ ;  /* 0x000000ffff057224 */ /* 0x000fd000078e00ff */
[----:B------:R-:W-:Y:S05]  /*0670*/  BRA.U !UP1, `(.L_x_2) ;  /* 0x0000000109fc7547 */ /* 0x000fea000b800000 */
[----:B------:R-:W1:Y:S01]  /*0680*/  S2R R7, SR_TID.X ;  /* 0x0000000000077919 */ /* 0x000e620000002100 */
[----:B------:R-:W1:Y:S01]  /*0690*/  LDC R4, c[0x0][0x3d4] ;  /* 0x0000f500ff047b82 */ /* 0x000e620000000800 */
[----:B------:R-:W2:Y:S01]  /*06a0*/  LDCU UR21, c[0x0][0x3d0] ;  /* 0x00007a00ff1577ac */ /* 0x000ea20008000800 */
[----:B------:R-:W-:Y:S01]  /*06b0*/  LOP3.LUT R13, R3, 0x7ffffff8, RZ, 0xc0, !PT ;  /* 0x7ffffff8030d7812 */ /* 0x000fe200078ec0ff */
[----:B------:R-:W3:Y:S01]  /*06c0*/  S2R R5, SR_CgaCtaId ;  /* 0x0000000000057919 */ /* 0x000ee20000008800 */
[----:B------:R-:W-:Y:S01]  /*06d0*/  IMAD R0, R0, R3, UR9 ;  /* 0x0000000900007e24 */ /* 0x000fe2000f8e0203 */
[----:B------:R-:W4:Y:S02]  /*06e0*/  LDCU UR20, c[0x0][0x3cc] ;  /* 0x00007980ff1477ac */ /* 0x000f240008000800 */
[----:B------:R-:W-:Y:S01]  /*06f0*/  IMAD.MOV R8, RZ, RZ, -R13 ;  /* 0x000000ffff087224 */ /* 0x000fe200078e0a0d */
[----:B------:R-:W5:Y:S01]  /*0700*/  S2UR UR6, SR_CgaCtaId ;  /* 0x00000000000679c3 */ /* 0x000f620000008800 */
[----:B------:R-:W-:Y:S01]  /*0710*/  UMOV UR5, 0x400 ;  /* 0x0000040000057882 */ /* 0x000fe20000000000 */
[----:B-1----:R-:W-:Y:S01]  /*0720*/  IMAD R7, R4, 0x2, R7 ;  /* 0x0000000204077824 */ /* 0x002fe200078e0207 */
[----:B------:R-:W-:Y:S01]  /*0730*/  MOV R4, 0x400 ;  /* 0x0000040000047802 */ /* 0x000fe20000000f00 */
[----:B-----5:R-:W-:-:S03]  /*0740*/  ULEA UR5, UR6, UR5, 0x18 ;  /* 0x0000000506057291 */ /* 0x020fc6000f8ec0ff */
[----:B--2---:R-:W-:Y:S02]  /*0750*/  IADD3 R7, PT, PT, R7, UR21, RZ ;  /* 0x0000001507077c10 */ /* 0x004fe4000fffe0ff */
[----:B---3--:R-:W-:Y:S02]  /*0760*/  LEA R4, R5, R4, 0x18 ;  /* 0x0000000405047211 */ /* 0x008fe400078ec0ff */
[----:B------:R-:W-:Y:S01]  /*0770*/  LEA R9, R12, UR5, 0x2 ;  /* 0x000000050c097c11 */ /* 0x000fe2000f8e10ff */
[----:B------:R-:W-:-:S03]  /*0780*/  IMAD.SHL.U32 R7, R7, 0x4, RZ ;  /* 0x0000000407077824 */ /* 0x000fc600078e00ff */
[----:B------:R-:W-:Y:S01]  /*0790*/  IADD3 R9, PT, PT, R9, 0x10, RZ ;  /* 0x0000001009097810 */ /* 0x000fe20007ffe0ff */
[----:B----4-:R-:W-:-:S04]  /*07a0*/  IMAD R4, R7, UR20, R4 ;  /* 0x0000001407047c24 */ /* 0x010fc8000f8e0204 */
[----:B------:R-:W-:-:S07]  /*07b0*/  VIADD R15, R4, 0x10 ;  /* 0x00000010040f7836 */ /* 0x000fce0000000000 */
.L_x_3:
[----:B------:R-:W1:Y:S08]  /*07c0*/  LDC.64 R6, c[0x0][0x380] ;  /* 0x0000e000ff067b82 */ /* 0x000e700000000a00 */
[----:B------:R-:W2:Y:S01]  /*07d0*/  LDC.64 R4, c[0x0][0x398] ;  /* 0x0000e600ff047b82 */ /* 0x000ea20000000a00 */
[----:B-1----:R-:W-:-:S05]  /*07e0*/  IMAD.WIDE R6, R0, 0x4, R6 ;  /* 0x0000000400067825 */ /* 0x002fca00078e0206 */
[----:B0-----:R-:W3:Y:S01]  /*07f0*/  LDG.E.CONSTANT R17, desc[UR14][R6.64] ;  /* 0x0000000e06117981 */ /* 0x001ee2000c1e9900 */
[----:B--2---:R-:W-:-:S03]  /*0800*/  IMAD.WIDE R4, R0, 0x4, R4 ;  /* 0x0000000400047825 */ /* 0x004fc600078e0204 */
[----:B------:R-:W2:Y:S04]  /*0810*/  LDG.E.CONSTANT R16, desc[UR14][R6.64+0x4] ;  /* 0x0000040e06107981 */ /* 0x000ea8000c1e9900 */
[----:B------:R-:W4:Y:S04]  /*0820*/  LDG.E.CONSTANT R19, desc[UR14][R4.64] ;  /* 0x0000000e04137981 */ /* 0x000f28000c1e9900 */
[----:B------:R-:W5:Y:S04]  /*0830*/  LDG.E.CONSTANT R20, desc[UR14][R4.64+0x4] ;  /* 0x0000040e04147981 */ /* 0x000f68000c1e9900 */
        /* <DEDUP_REMOVED lines=11> */
[----:B---3--:R0:W-:Y:S04]  /*08f0*/  STS [R9+-0x10], R17 ;  /* 0xfffff01109007388 */ /* 0x0081e80000000800 */
[----:B0-----:R-:W3:Y:S01]  /*0900*/  LDG.E.CONSTANT R17, desc[UR14][R4.64+0x1c] ;  /* 0x00001c0e04117981 */ /* 0x001ee2000c1e9900 */
[----:B------:R-:W-:-:S03]  /*0910*/  VIADD R8, R8, 0x8 ;  /* 0x0000000808087836 */ /* 0x000fc60000000000 */
[----:B----4-:R-:W-:Y:S02]  /*0920*/  STS [R15+-0x10], R19 ;  /* 0xfffff0130f007388 */ /* 0x010fe40000000800 */
[----:B------:R-:W-:Y:S02]  /*0930*/  ISETP.NE.AND P1, PT, R8, RZ, PT ;  /* 0x000000ff0800720c */ /* 0x000fe40003f25270 */
[----:B--2---:R-:W-:Y:S04]  /*0940*/  STS [R9+-0xc], R16 ;  /* 0xfffff41009007388 */ /* 0x004fe80000000800 */
[----:B-----5:R-:W-:Y:S04]  /*0950*/  STS [R15+-0xc], R20 ;  /* 0xfffff4140f007388 */ /* 0x020fe80000000800 */
[----:B------:R-:W-:Y:S04]  /*0960*/  STS [R9+-0x8], R26 ;  /* 0xfffff81a09007388 */ /* 0x000fe80000000800 */
[----:B------:R-:W-:Y:S04]  /*0970*/  STS [R15+-0x8], R21 ;  /* 0xfffff8150f007388 */ /* 0x000fe80000000800 */
[----:B------:R-:W-:Y:S04]  /*0980*/  STS [R9+-0x4], R28 ;  /* 0xfffffc1c09007388 */ /* 0x000fe80000000800 */
[----:B------:R-:W-:Y:S04]  /*0990*/  STS [R15+-0x4], R23 ;  /* 0xfffffc170f007388 */ /* 0x000fe80000000800 */
[----:B------:R-:W-:Y:S04]  /*09a0*/  STS [R9], R24 ;  /* 0x0000001809007388 */ /* 0x000fe80000000800 */
[----:B------:R-:W-:Y:S04]  /*09b0*/  STS [R15], R25 ;  /* 0x000000190f007388 */ /* 0x000fe80000000800 */
[----:B------:R-:W-:Y:S04]  /*09c0*/  STS [R9+0x4], R22 ;  /* 0x0000041609007388 */ /* 0x000fe80000000800 */
[----:B------:R-:W-:Y:S04]  /*09d0*/  STS [R15+0x4], R27 ;  /* 0x0000041b0f007388 */ /* 0x000fe80000000800 */
[----:B------:R-:W-:Y:S01]  /*09e0*/  STS [R9+0x8], R18 ;  /* 0x0000081209007388 */ /* 0x000fe20000000800 */
[----:B------:R-:W-:-:S03]  /*09f0*/  IADD3 R0, PT, PT, R0, 0x8, RZ ;  /* 0x0000000800007810 */ /* 0x000fc60007ffe0ff */
[----:B------:R-:W-:Y:S04]  /*0a00*/  STS [R15+0x8], R29 ;  /* 0x0000081d0f007388 */ /* 0x000fe80000000800 */
[----:B------:R0:W-:Y:S02]  /*0a10*/  STS [R9+0xc], R6 ;  /* 0x00000c0609007388 */ /* 0x0001e40000000800 */
[----:B0-----:R-:W-:Y:S02]  /*0a20*/  VIADD R9, R9, 0x20 ;  /* 0x0000002009097836 */ /* 0x001fe40000000000 */
[----:B---3--:R0:W-:Y:S02]  /*0a30*/  STS [R15+0xc], R17 ;  /* 0x00000c110f007388 */ /* 0x0081e40000000800 */
[----:B0-----:R-:W-:Y:S01]  /*0a40*/  VIADD R15, R15, 0x20 ;  /* 0x000000200f0f7836 */ /* 0x001fe20000000000 */
[----:B------:R-:W-:Y:S06]  /*0a50*/  @P1 BRA `(.L_x_3) ;  /* 0xfffffffc00581947 */ /* 0x000fec000383ffff */
[----:B------:R-:W-:-:S07]  /*0a60*/  MOV R5, R13 ;  /* 0x0000000d00057202 */ /* 0x000fce0000000f00 */
.L_x_2:
[----:B------:R-:W-:-:S09]  /*0a70*/  UISETP.NE.AND UP1, UPT, UR16, URZ, UPT ;  /* 0x000000ff1000728c */ /* 0x000fd2000bf25270 */
[----:B------:R-:W-:Y:S05]  /*0a80*/  BRA.U !UP1, `(.L_x_1) ;  /* 0x00000005093c7547 */ /* 0x000fea000b800000 */
[----:B------:R-:W-:Y:S02]  /*0a90*/  UIADD3 UR5, UPT, UPT, UR16, -0x1, URZ ;  /* 0xffffffff10057890 */ /* 0x000fe4000fffe0ff */
[----:B------:R-:W-:Y:S02]  /*0aa0*/  UISETP.NE.AND UP2, UPT, UR17, URZ, UPT ;  /* 0x000000ff1100728c */ /* 0x000fe4000bf45270 */
[----:B------:R-:W-:-:S09]  /*0ab0*/  UISETP.GE.U32.AND UP1, UPT, UR5, 0x3, UPT ;  /* 0x000000030500788c */ /* 0x000fd2000bf26070 */
[----:B------:R-:W-:Y:S05]  /*0ac0*/  BRA.U !UP1, `(.L_x_4) ;  /* 0x0000000109787547 */ /* 0x000fea000b800000 */
[----:B------:R-:W1:Y:S01]  /*0ad0*/  LDC.64 R6, c[0x0][0x380] ;  /* 0x0000e000ff067b82 */ /* 0x000e620000000a00 */
[----:B------:R-:W-:-:S04]  /*0ae0*/  VIADD R0, R14, UR19 ;  /* 0x000000130e007c36 */ /* 0x000fc80008000000 */
[----:B------:R-:W-:-:S03]  /*0af0*/  IMAD R0, R3, R0, UR9 ;  /* 0x0000000903007e24 */ /* 0x000fc6000f8e0200 */
[----:B------:R-:W2:Y:S01]  /*0b00*/  LDC.64 R8, c[0x0][0x398] ;  /* 0x0000e600ff087b82 */ /* 0x000ea20000000a00 */
[----:B------:R-:W-:-:S04]  /*0b10*/  IMAD.IADD R15, R5, 0x1, R0 ;  /* 0x00000001050f7824 */ /* 0x000fc800078e0200 */
        /* <DEDUP_REMOVED lines=9> */
[----:B------:R-:W5:Y:S01]  /*0bb0*/  LDG.E.CONSTANT R28, desc[UR14][R8.64+0xc] ;  /* 0x00000c0e081c7981 */ /* 0x000f62000c1e9900 */
[----:B------:R-:W0:Y:S01]  /*0bc0*/  S2UR UR6, SR_CgaCtaId ;  /* 0x00000000000679c3 */ /* 0x000e220000008800 */
[----:B------:R-:W-:Y:S01]  /*0bd0*/  UMOV UR5, 0x400 ;  /* 0x0000040000057882 */ /* 0x000fe20000000000 */
[----:B------:R-:W-:-:S04]  /*0be0*/  IADD3 R4, PT, PT, R12, R5, RZ ;  /* 0x000000050c047210 */ /* 0x000fc80007ffe0ff */
[----:B------:R-:W-:Y:S01]  /*0bf0*/  LEA R17, R4, UR11, 0x2 ;  /* 0x0000000b04117c11 */ /* 0x000fe2000f8e10ff */
[----:B0-----:R-:W-:-:S06]  /*0c00*/  ULEA UR5, UR6, UR5, 0x18 ;  /* 0x0000000506057291 */ /* 0x001fcc000f8ec0ff */
[----:B------:R-:W-:Y:S01]  /*0c10*/  LEA R15, R4, UR5, 0x2 ;  /* 0x00000005040f7c11 */ /* 0x000fe2000f8e10ff */
[----:B------:R-:W-:-:S04]  /*0c20*/  VIADD R5, R5, 0x4 ;  /* 0x0000000405057836 */ /* 0x000fc80000000000 */
[----:B---3--:R1:W-:Y:S04]  /*0c30*/  STS [R15], R0 ;  /* 0x000000000f007388 */ /* 0x0083e80000000800 */
[----:B----4-:R1:W-:Y:S04]  /*0c40*/  STS [R17], R16 ;  /* 0x0000001011007388 */ /* 0x0103e80000000800 */
[----:B--2---:R1:W-:Y:S04]  /*0c50*/  STS [R15+0x4], R18 ;  /* 0x000004120f007388 */ /* 0x0043e80000000800 */
[----:B-----5:R1:W-:Y:S04]  /*0c60*/  STS [R17+0x4], R20 ;  /* 0x0000041411007388 */ /* 0x0203e80000000800 */
[----:B------:R1:W-:Y:S04]  /*0c70*/  STS [R15+0x8], R22 ;  /* 0x000008160f007388 */ /* 0x0003e80000000800 */
[----:B------:R1:W-:Y:S04]  /*0c80*/  STS [R17+0x8], R24 ;  /* 0x0000081811007388 */ /* 0x0003e80000000800 */
[----:B------:R1:W-:Y:S04]  /*0c90*/  STS [R15+0xc], R26 ;  /* 0x00000c1a0f007388 */ /* 0x0003e80000000800 */
[----:B------:R1:W-:Y:S02]  /*0ca0*/  STS [R17+0xc], R28 ;  /* 0x00000c1c11007388 */ /* 0x0003e40000000800 */
.L_x_4:
[----:B------:R-:W-:Y:S05]  /*0cb0*/  BRA.U !UP2, `(.L_x_1) ;  /* 0x000000010ab07547 */ /* 0x000fea000b800000 */
[----:B------:R-:W-:Y:S01]  /*0cc0*/  UISETP.NE.AND UP1, UPT, UR17, 0x1, UPT ;  /* 0x000000011100788c */ /* 0x000fe2000bf25270 */
[----:B-1----:R-:W-:-:S04]  /*0cd0*/  LOP3.LUT R0, R3, 0x1, RZ, 0xc0, !PT ;  /* 0x0000000103007812 */ /* 0x002fc800078ec0ff */
[----:B------:R-:W-:-:S04]  /*0ce0*/  ISETP.NE.U32.AND P1, PT, R0, 0x1, PT ;  /* 0x000000010000780c */ /* 0x000fc80003f25070 */
[----:B------:R-:W-:Y:S09]  /*0cf0*/  BRA.U !UP1, `(.L_x_5) ;  /* 0x0000000109587547 */ /* 0x000ff2000b800000 */
[----:B------:R-:W1:Y:S01]  /*0d00*/  LDC.64 R6, c[0x0][0x380] ;  /* 0x0000e000ff067b82 */ /* 0x000e620000000a00 */
[----:B------:R-:W-:-:S04]  /*0d10*/  VIADD R0, R14, UR19 ;  /* 0x000000130e007c36 */ /* 0x000fc80008000000 */
[----:B------:R-:W-:-:S03]  /*0d20*/  IMAD R0, R3, R0, UR9 ;  /* 0x0000000903007e24 */ /* 0x000fc6000f8e0200 */
[----:B------:R-:W2:Y:S02]  /*0d30*/  LDC.64 R8, c[0x0][0x398] ;  /* 0x0000e600ff087b82 */ /* 0x000ea40000000a00 */
[----:B------:R-:W-:-:S05]  /*0d40*/  IADD3 R15, PT, PT, R5, R0, RZ ;  /* 0x00000000050f7210 */ /* 0x000fca0007ffe0ff */
[----:B-1----:R-:W-:-:S05]  /*0d50*/  IMAD.WIDE R6, R15, 0x4, R6 ;  /* 0x000000040f067825 */ /* 0x002fca00078e0206 */
[----:B0-----:R-:W3:Y:S01]  /*0d60*/  LDG.E.CONSTANT R0, desc[UR14][R6.64] ;  /* 0x0000000e06007981 */ /* 0x001ee2000c1e9900 */
[----:B--2---:R-:W-:-:S03]  /*0d70*/  IMAD.WIDE R8, R15, 0x4, R8 ;  /* 0x000000040f087825 */ /* 0x004fc600078e0208 */
[----:B------:R-:W2:Y:S04]  /*0d80*/  LDG.E.CONSTANT R18, desc[UR14][R6.64+0x4] ;  /* 0x0000040e06127981 */ /* 0x000ea8000c1e9900 */
[----:B------:R-:W4:Y:S04]  /*0d90*/  LDG.E.CONSTANT R16, desc[UR14][R8.64] ;  /* 0x0000000e08107981 */ /* 0x000f28000c1e9900 */
[----:B------:R-:W5:Y:S01]  /*0da0*/  LDG.E.CONSTANT R20, desc[UR14][R8.64+0x4] ;  /* 0x0000040e08147981 */ /* 0x000f62000c1e9900 */
[----:B------:R-:W0:Y:S01]  /*0db0*/  S2UR UR6, SR_CgaCtaId ;  /* 0x00000000000679c3 */ /* 0x000e220000008800 */
[----:B------:R-:W-:Y:S01]  /*0dc0*/  UMOV UR5, 0x400 ;  /* 0x0000040000057882 */ /* 0x000fe20000000000 */
[----:B------:R-:W-:-:S05]  /*0dd0*/  IMAD.IADD R4, R12, 0x1, R5 ;  /* 0x000000010c047824 */ /* 0x000fca00078e0205 */
[----:B------:R-:W-:Y:S01]  /*0de0*/  LEA R17, R4, UR11, 0x2 ;  /* 0x0000000b04117c11 */ /* 0x000fe2000f8e10ff */
[----:B0-----:R-:W-:-:S06]  /*0df0*/  ULEA UR5, UR6, UR5, 0x18 ;  /* 0x0000000506057291 */ /* 0x001fcc000f8ec0ff */
[----:B------:R-:W-:Y:S01]  /*0e00*/  LEA R15, R4, UR5, 0x2 ;  /* 0x00000005040f7c11 */ /* 0x000fe2000f8e10ff */
[----:B------:R-:W-:-:S04]  /*0e10*/  VIADD R5, R5, 0x2 ;  /* 0x0000000205057836 */ /* 0x000fc80000000000 */
[----:B---3--:R1:W-:Y:S04]  /*0e20*/  STS [R15], R0 ;  /* 0x000000000f007388 */ /* 0x0083e80000000800 */
[----:B----4-:R1:W-:Y:S04]  /*0e30*/  STS [R17], R16 ;  /* 0x0000001011007388 */ /* 0x0103e80000000800 */
[----:B--2---:R1:W-:Y:S04]  /*0e40*/  STS [R15+0x4], R18 ;  /* 0x000004120f007388 */ /* 0x0043e80000000800 */
[----:B-----5:R1:W-:Y:S02]  /*0e50*/  STS [R17+0x4], R20 ;  /* 0x0000041411007388 */ /* 0x0203e40000000800 */
.L_x_5:
[----:B------:R-:W-:Y:S05]  /*0e60*/  @P1 BRA `(.L_x_1) ;  /* 0x0000000000441947 */ /* 0x000fea0003800000 */
[----:B------:R-:W2:Y:S01]  /*0e70*/  LDC.64 R6, c[0x0][0x380] ;  /* 0x0000e000ff067b82 */ /* 0x000ea20000000a00 */
[----:B-1----:R-:W-:-:S05]  /*0e80*/  IADD3 R0, PT, PT, R14, UR19, RZ ;  /* 0x000000130e007c10 */ /* 0x002fca000fffe0ff */
[----:B------:R-:W-:Y:S02]  /*0e90*/  IMAD R0, R3, R0, UR9 ;  /* 0x0000000903007e24 */ /* 0x000fe4000f8e0200 */
[----:B------:R-:W1:Y:S02]  /*0ea0*/  LDC.64 R8, c[0x0][0x398] ;  /* 0x0000e600ff087b82 */ /* 0x000e640000000a00 */
[----:B------:R-:W-:-:S04]  /*0eb0*/  IMAD.IADD R15, R0, 0x1, R5 ;  /* 0x00000001000f7824 */ /* 0x000fc800078e0205 */
[----:B--2---:R-:W-:-:S06]  /*0ec0*/  IMAD.WIDE R6, R15, 0x4, R6 ;  /* 0x000000040f067825 */ /* 0x004fcc00078e0206 */
[----:B0-----:R-:W2:Y:S01]  /*0ed0*/  LDG.E.CONSTANT R6, desc[UR14][R6.64] ;  /* 0x0000000e06067981 */ /* 0x001ea2000c1e9900 */
[----:B-1----:R-:W-:-:S06]  /*0ee0*/  IMAD.WIDE R8, R15, 0x4, R8 ;  /* 0x000000040f087825 */ /* 0x002fcc00078e0208 */
[----:B------:R-:W3:Y:S01]  /*0ef0*/  LDG.E.CONSTANT R8, desc[UR14][R8.64] ;  /* 0x0000000e08087981 */ /* 0x000ee2000c1e9900 */
[----:B------:R-:W0:Y:S01]  /*0f00*/  S2UR UR6, SR_CgaCtaId ;  /* 0x00000000000679c3 */ /* 0x000e220000008800 */
[----:B------:R-:W-:Y:S01]  /*0f10*/  UMOV UR5, 0x400 ;  /* 0x0000040000057882 */ /* 0x000fe20000000000 */
[----:B------:R-:W-:-:S05]  /*0f20*/  IMAD.IADD R0, R12, 0x1, R5 ;  /* 0x000000010c007824 */ /* 0x000fca00078e0205 */
[----:B------:R-:W-:Y:S01]  /*0f30*/  LEA R15, R0, UR11, 0x2 ;  /* 0x0000000b000f7c11 */ /* 0x000fe2000f8e10ff */
[----:B0-----:R-:W-:-:S06]  /*0f40*/  ULEA UR5, UR6, UR5, 0x18 ;  /* 0x0000000506057291 */ /* 0x001fcc000f8ec0ff */
[----:B------:R-:W-:-:S05]  /*0f50*/  LEA R5, R0, UR5, 0x2 ;  /* 0x0000000500057c11 */ /* 0x000fca000f8e10ff */
[----:B--2---:R2:W-:Y:S04]  /*0f60*/  STS [R5], R6 ;  /* 0x0000000605007388 */ /* 0x0045e80000000800 */
[----:B---3--:R2:W-:Y:S02]  /*0f70*/  STS [R15], R8 ;  /* 0x000000080f007388 */ /* 0x0085e40000000800 */
.L_x_1:
[----:B0-----:R-:W-:Y:S05]  /*0f80*/  BSYNC.RECONVERGENT B0 ;  /* 0x0000000000007941 */ /* 0x001fea0003800200 */
.L_x_0:
[----:B------:R-:W-:-:S13]  /*0f90*/  ISETP.GE.AND P1, PT, R11, 0x1, PT ;  /* 0x000000010b00780c */ /* 0x000fda0003f26270 */
[----:B------:R-:W-:Y:S05]  /*0fa0*/  @!P1 BRA `(.L_x_6) ;  /* 0x0000002c00949947 */ /* 0x000fea0003800000 */
[----:B-1----:R-:W-:Y:S01]  /*0fb0*/  IADD3 R16, PT, PT, R14, UR19, RZ ;  /* 0x000000130e107c10 */ /* 0x002fe2000fffe0ff */
[----:B------:R-:W-:Y:S01]  /*0fc0*/  UMOV UR5, URZ ;  /* 0x000000ff00057c82 */ /* 0x000fe20008000000 */
[----:B------:R-:W-:-:S03]  /*0fd0*/  ISETP.LE.AND P1, PT, R2, UR19, PT ;  /* 0x0000001302007c0c */ /* 0x000fc6000bf23270 */
[----:B------:R-:W-:Y:S01]  /*0fe0*/  IMAD R16, R3, R16, UR9 ;  /* 0x0000000903107e24 */ /* 0x000fe2000f8e0210 */
[----:B------:R-:W-:-:S13]  /*0ff0*/  ISETP.LT.AND P1, PT, RZ, UR7, !P1 ;  /* 0x00000007ff007c0c */ /* 0x000fda000cf21270 */
.L_x_64:
[----:B0-----:R-:W0:Y:S01]  /*1000*/  LDCU UR6, c[0x0][0x3d4] ;  /* 0x00007a80ff0677ac */ /* 0x001e220008000800 */
[----:B------:R-:W-:Y:S01]  /*1010*/  BSSY.RECONVERGENT B0, `(.L_x_7) ;  /* 0x0000082000007945 */ /* 0x000fe20003800200 */
[----:B-1----:R-:W1:Y:S01]  /*1020*/  LDCU.64 UR20, c[0x0][0x3c8] ;  /* 0x00007900ff1477ac */ /* 0x002e620008000a00 */
[----:B0-----:R-:W-:-:S04]  /*1030*/  IMAD.U32 R17, RZ, RZ, UR6 ;  /* 0x00000006ff117e24 */ /* 0x001fc8000f8e00ff */
[----:B--2---:R-:W-:Y:S02]  /*1040*/  IMAD R15, R17, UR5, RZ ;  /* 0x00000005110f7c24 */ /* 0x004fe4000f8e02ff */
[----:B-1----:R-:W-:Y:S02]  /*1050*/  IMAD.U32 R0, RZ, RZ, UR20 ;  /* 0x00000014ff007e24 */ /* 0x002fe4000f8e00ff */
[----:B------:R-:W-:Y:S01]  /*1060*/  IMAD.U32 R19, RZ, RZ, UR21 ;  /* 0x00000015ff137e24 */ /* 0x000fe2000f8e00ff */
[----:B---3--:R-:W-:-:S04]  /*1070*/  IADD3 R6, PT, PT, R15, R10, RZ ;  /* 0x0000000a0f067210 */ /* 0x008fc80007ffe0ff */
[----:B------:R-:W-:Y:S02]  /*1080*/  ISETP.GE.AND P2, PT, R6, R0, PT ;  /* 0x000000000600720c */ /* 0x000fe40003f46270 */
[----:B------:R-:W-:Y:S02]  /*1090*/  ISETP.GT.AND P4, PT, R19, RZ, PT ;  /* 0x000000ff1300720c */ /* 0x000fe40003f84270 */
[----:B------:R-:W-:-:S04]  /*10a0*/  ISETP.LT.AND P2, PT, R10, R17, !P2 ;  /* 0x000000110a00720c */ /* 0x000fc80005741270 */
[----:B------:R-:W-:-:S13]  /*10b0*/  ISETP.GT.AND P2, PT, R19, RZ, P2 ;  /* 0x000000ff1300720c */ /* 0x000fda0001744270 */
[----:B----4-:R-:W-:Y:S05]  /*10c0*/  @!P2 BRA `(.L_x_8) ;  /* 0x0000000400d8a947 */ /* 0x010fea0003800000 */
[----:B------:R-:W-:Y:S01]  /*10d0*/  UISETP.GE.U32.AND UP1, UPT, UR13, 0x7, UPT ;  /* 0x000000070d00788c */ /* 0x000fe2000bf26070 */
[----:B------:R-:W-:Y:S02]  /*10e0*/  HFMA2 R21, -RZ, RZ, 0, 0 ;  /* 0x00000000ff157431 */ /* 0x000fe400000001ff */
[----:B------:R-:W-:-:S06]  /*10f0*/  IMAD R6, R6, R19, UR9 ;  /* 0x0000000906067e24 */ /* 0x000fcc000f8e0213 */
[----:B------:R-:W-:Y:S05]  /*1100*/  BRA.U !UP1, `(.L_x_9) ;  /* 0x0000000109bc7547 */ /* 0x000fea000b800000 */
[----:B------:R-:W-:Y:S01]  /*1110*/  BSSY.RECONVERGENT B1, `(.L_x_10) ;  /* 0x000002d000017945 */ /* 0x000fe20003800200 */
[----:B------:R-:W-:-:S07]  /*1120*/  IMAD.MOV.U32 R7, RZ, RZ, RZ ;  /* 0x000000ffff077224 */ /* 0x000fce00078e00ff */
.L_x_11:
[----:B0-----:R-:W0:Y:S01]  /*1130*/  LDC.64 R2, c[0x0][0x388] ;  /* 0x0000e200ff027b82 */ /* 0x001e220000000a00 */
[----:B------:R-:W-:-:S07]  /*1140*/  IADD3 R9, PT, PT, R6, R7, RZ ;  /* 0x0000000706097210 */ /* 0x000fce0007ffe0ff */
[----:B------:R-:W1:Y:S01]  /*1150*/  LDC.64 R4, c[0x0][0x390] ;  /* 0x0000e400ff047b82 */ /* 0x000e620000000a00 */
[----:B0-----:R-:W-:-:S05]  /*1160*/  IMAD.WIDE R2, R9, 0x4, R2 ;  /* 0x0000000409027825 */ /* 0x001fca00078e0202 */
[----:B------:R-:W2:Y:S01]  /*1170*/  LDG.E.CONSTANT R22, desc[UR14][R2.64] ;  /* 0x0000000e02167981 */ /* 0x000ea2000c1e9900 */
[----:B-1----:R-:W-:-:S03]  /*1180*/  IMAD.WIDE R4, R9, 0x4, R4 ;  /* 0x0000000409047825 */ /* 0x002fc600078e0204 */
[----:B------:R-:W3:Y:S04]  /*1190*/  LDG.E.CONSTANT R26, desc[UR14][R2.64+0x4] ;  /* 0x0000040e021a7981 */ /* 0x000ee8000c1e9900 */
[----:B------:R-:W4:Y:S04]  /*11a0*/  LDG.E.CONSTANT R24, desc[UR14][R4.64] ;  /* 0x0000000e04187981 */ /* 0x000f28000c1e9900 */
[----:B------:R-:W5:Y:S01]  /*11b0*/  LDG.E.CONSTANT R18, desc[UR14][R4.64+0x4] ;  /* 0x0000040e04127981 */ /* 0x000f62000c1e9900 */
[----:B------:R-:W-:-:S03]  /*11c0*/  IMAD R21, R10, R19, R7 ;  /* 0x000000130a157224 */ /* 0x000fc600078e0207 */
[----:B------:R-:W5:Y:S02]  /*11d0*/  LDG.E.CONSTANT R9, desc[UR14][R2.64+0x8] ;  /* 0x0000080e02097981 */ /* 0x000f64000c1e9900 */
[C---:B------:R-:W-:Y:S02]  /*11e0*/  LEA R8, R21.reuse, UR10, 0x2 ;  /* 0x0000000a15087c11 */ /* 0x040fe4000f8e10ff */
[----:B------:R-:W-:Y:S01]  /*11f0*/  LEA R21, R21, UR18, 0x2 ;  /* 0x0000001215157c11 */ /* 0x000fe2000f8e10ff */
[----:B------:R-:W5:Y:S04]  /*1200*/  LDG.E.CONSTANT R28, desc[UR14][R4.64+0x8] ;  /* 0x0000080e041c7981 */ /* 0x000f68000c1e9900 */
[----:B------:R-:W5:Y:S04]  /*1210*/  LDG.E.CONSTANT R25, desc[UR14][R2.64+0xc] ;  /* 0x00000c0e02197981 */ /* 0x000f68000c1e9900 */
[----:B------:R-:W5:Y:S04]  /*1220*/  LDG.E.CONSTANT R29, desc[UR14][R2.64+0x10] ;  /* 0x0000100e021d7981 */ /* 0x000f68000c1e9900 */
[----:B------:R-:W5:Y:S04]  /*1230*/  LDG.E.CONSTANT R27, desc[UR14][R2.64+0x14] ;  /* 0x0000140e021b7981 */ /* 0x000f68000c1e9900 */
[----:B------:R-:W5:Y:S04]  /*1240*/  LDG.E.CONSTANT R23, desc[UR14][R2.64+0x18] ;  /* 0x0000180e02177981 */ /* 0x000f68000c1e9900 */
[----:B------:R-:W5:Y:S04]  /*1250*/  LDG.E.CONSTANT R20, desc[UR14][R2.64+0x1c] ;  /* 0x00001c0e02147981 */ /* 0x000f68000c1e9900 */
[----:B------:R-:W5:Y:S04]  /*1260*/  LDG.E.CONSTANT R2, desc[UR14][R4.64+0x1c] ;  /* 0x00001c0e04027981 */ /* 0x000f68000c1e9900 */
[----:B--2---:R0:W-:Y:S04]  /*1270*/  STS [R8], R22 ;  /* 0x0000001608007388 */ /* 0x0041e80000000800 */
[----:B----4-:R1:W-:Y:S04]  /*1280*/  STS [R21], R24 ;  /* 0x0000001815007388 */ /* 0x0103e80000000800 */
[----:B---3--:R2:W-:Y:S04]  /*1290*/  STS [R8+0x4], R26 ;  /* 0x0000041a08007388 */ /* 0x0085e80000000800 */
[----:B0-----:R-:W3:Y:S04]  /*12a0*/  LDG.E.CONSTANT R22, desc[UR14][R4.64+0xc] ;  /* 0x00000c0e04167981 */ /* 0x001ee8000c1e9900 */
[----:B-----5:R0:W-:Y:S04]  /*12b0*/  STS [R21+0x4], R18 ;  /* 0x0000041215007388 */ /* 0x0201e80000000800 */
[----:B-1----:R-:W4:Y:S04]  /*12c0*/  LDG.E.CONSTANT R24, desc[UR14][R4.64+0x14] ;  /* 0x0000140e04187981 */ /* 0x002f28000c1e9900 */
[----:B--2---:R-:W2:Y:S04]  /*12d0*/  LDG.E.CONSTANT R26, desc[UR14][R4.64+0x18] ;  /* 0x0000180e041a7981 */ /* 0x004ea8000c1e9900 */
[----:B0-----:R-:W5:Y:S04]  /*12e0*/  LDG.E.CONSTANT R18, desc[UR14][R4.64+0x10] ;  /* 0x0000100e04127981 */ /* 0x001f68000c1e9900 */
[----:B------:R0:W-:Y:S04]  /*12f0*/  STS [R8+0x8], R9 ;  /* 0x0000080908007388 */ /* 0x0001e80000000800 */
[----:B------:R0:W-:Y:S04]  /*1300*/  STS [R21+0x8], R28 ;  /* 0x0000081c15007388 */ /* 0x0001e80000000800 */
[----:B------:R0:W-:Y:S01]  /*1310*/  STS [R8+0xc], R25 ;  /* 0x00000c1908007388 */ /* 0x0001e20000000800 */
[----:B------:R-:W-:-:S05]  /*1320*/  VIADD R7, R7, 0x8 ;  /* 0x0000000807077836 */ /* 0x000fca0000000000 */
[----:B------:R-:W-:Y:S01]  /*1330*/  ISETP.NE.AND P3, PT, R7, R13, PT ;  /* 0x0000000d0700720c */ /* 0x000fe20003f65270 */
[----:B---3--:R0:W-:Y:S04]  /*1340*/  STS [R21+0xc], R22 ;  /* 0x00000c1615007388 */ /* 0x0081e80000000800 */
[----:B------:R0:W-:Y:S04]  /*1350*/  STS [R8+0x10], R29 ;  /* 0x0000101d08007388 */ /* 0x0001e80000000800 */
[----:B-----5:R0:W-:Y:S04]  /*1360*/  STS [R21+0x10], R18 ;  /* 0x0000101215007388 */ /* 0x0201e80000000800 */
[----:B------:R0:W-:Y:S04]  /*1370*/  STS [R8+0x14], R27 ;  /* 0x0000141b08007388 */ /* 0x0001e80000000800 */
[----:B----4-:R0:W-:Y:S04]  /*1380*/  STS [R21+0x14], R24 ;  /* 0x0000141815007388 */ /* 0x0101e80000000800 */
[----:B------:R0:W-:Y:S04]  /*1390*/  STS [R8+0x18], R23 ;  /* 0x0000181708007388 */ /* 0x0001e80000000800 */
[----:B--2---:R0:W-:Y:S04]  /*13a0*/  STS [R21+0x18], R26 ;  /* 0x0000181a15007388 */ /* 0x0041e80000000800 */
[----:B------:R0:W-:Y:S04]  /*13b0*/  STS [R8+0x1c], R20 ;  /* 0x00001c1408007388 */ /* 0x0001e80000000800 */
[----:B------:R0:W-:Y:S01]  /*13c0*/  STS [R21+0x1c], R2 ;  /* 0x00001c0215007388 */ /* 0x0001e20000000800 */
[----:B------:R-:W-:Y:S05]  /*13d0*/  @P3 BRA `(.L_x_11) ;  /* 0xfffffffc00543947 */ /* 0x000fea000383ffff */
[----:B------:R-:W-:Y:S05]  /*13e0*/  BSYNC.RECONVERGENT B1 ;  /* 0x0000000000017941 */ /* 0x000fea0003800200 */
.L_x_10:
[----:B0-----:R-:W-:-:S07]  /*13f0*/  MOV R21, R13 ;  /* 0x0000000d00157202 */ /* 0x001fce0000000f00 */
.L_x_9:
[----:B------:R-:W-:-:S09]  /*1400*/  UISETP.NE.AND UP1, UPT, UR16, URZ, UPT ;  /* 0x000000ff1000728c */ /* 0x000fd2000bf25270 */
[----:B------:R-:W-:Y:S05]  /*1410*/  BRA.U !UP1, `(.L_x_8) ;  /* 0x0000000509047547 */ /* 0x000fea000b800000 */
[----:B------:R-:W-:Y:S02]  /*1420*/  UIADD3 UR6, UPT, UPT, UR16, -0x1, URZ ;  /* 0xffffffff10067890 */ /* 0x000fe4000fffe0ff */
[----:B------:R-:W-:Y:S02]  /*1430*/  UISETP.NE.AND UP2, UPT, UR17, URZ, UPT ;  /* 0x000000ff1100728c */ /* 0x000fe4000bf45270 */
[----:B------:R-:W-:-:S09]  /*1440*/  UISETP.GE.U32.AND UP1, UPT, UR6, 0x3, UPT ;  /* 0x000000030600788c */ /* 0x000fd2000bf26070 */
[----:B------:R-:W-:Y:S05]  /*1450*/  BRA.U !UP1, `(.L_x_12) ;  /* 0x0000000109647547 */ /* 0x000fea000b800000 */
[----:B------:R-:W0:Y:S01]  /*1460*/  LDC.64 R4, c[0x0][0x388] ;  /* 0x0000e200ff047b82 */ /* 0x000e220000000a00 */
[----:B------:R-:W-:-:S07]  /*1470*/  IMAD.IADD R7, R6, 0x1, R21 ;  /* 0x0000000106077824 */ /* 0x000fce00078e0215 */
[----:B------:R-:W1:Y:S01]  /*1480*/  LDC.64 R2, c[0x0][0x390] ;  /* 0x0000e400ff027b82 */ /* 0x000e620000000a00 */
[----:B0-----:R-:W-:-:S05]  /*1490*/  IMAD.WIDE R4, R7, 0x4, R4 ;  /* 0x0000000407047825 */ /* 0x001fca00078e0204 */
[----:B------:R-:W2:Y:S01]  /*14a0*/  LDG.E.CONSTANT R23, desc[UR14][R4.64+0x4] ;  /* 0x0000040e04177981 */ /* 0x000ea2000c1e9900 */
[----:B-1----:R-:W-:-:S03]  /*14b0*/  IMAD.WIDE R2, R7, 0x4, R2 ;  /* 0x0000000407027825 */ /* 0x002fc600078e0202 */
[----:B------:R-:W3:Y:S04]  /*14c0*/  LDG.E.CONSTANT R27, desc[UR14][R4.64+0x8] ;  /* 0x0000080e041b7981 */ /* 0x000ee8000c1e9900 */
[----:B------:R-:W4:Y:S04]  /*14d0*/  LDG.E.CONSTANT R7, desc[UR14][R4.64] ;  /* 0x0000000e04077981 */ /* 0x000f28000c1e9900 */
[----:B------:R-:W5:Y:S04]  /*14e0*/  LDG.E.CONSTANT R9, desc[UR14][R2.64] ;  /* 0x0000000e02097981 */ /* 0x000f68000c1e9900 */
[----:B------:R-:W3:Y:S04]  /*14f0*/  LDG.E.CONSTANT R25, desc[UR14][R2.64+0x4] ;  /* 0x0000040e02197981 */ /* 0x000ee8000c1e9900 */
[----:B------:R-:W3:Y:S04]  /*1500*/  LDG.E.CONSTANT R29, desc[UR14][R2.64+0x8] ;  /* 0x0000080e021d7981 */ /* 0x000ee8000c1e9900 */
[----:B------:R-:W3:Y:S04]  /*1510*/  LDG.E.CONSTANT R20, desc[UR14][R4.64+0xc] ;  /* 0x00000c0e04147981 */ /* 0x000ee8000c1e9900 */
[----:B------:R-:W3:Y:S01]  /*1520*/  LDG.E.CONSTANT R22, desc[UR14][R2.64+0xc] ;  /* 0x00000c0e02167981 */ /* 0x000ee2000c1e9900 */
[----:B------:R-:W-:-:S05]  /*1530*/  IMAD R8, R10, R19, R21 ;  /* 0x000000130a087224 */ /* 0x000fca00078e0215 */
[C---:B------:R-:W-:Y:S02]  /*1540*/  LEA R18, R8.reuse, UR10, 0x2 ;  /* 0x0000000a08127c11 */ /* 0x040fe4000f8e10ff */
[----:B------:R-:W-:Y:S02]  /*1550*/  LEA R8, R8, UR18, 0x2 ;  /* 0x0000001208087c11 */ /* 0x000fe4000f8e10ff */
[----:B------:R-:W-:Y:S01]  /*1560*/  IADD3 R21, PT, PT, R21, 0x4, RZ ;  /* 0x0000000415157810 */ /* 0x000fe20007ffe0ff */
[----:B----4-:R0:W-:Y:S04]  /*1570*/  STS [R18], R7 ;  /* 0x0000000712007388 */ /* 0x0101e80000000800 */
[----:B-----5:R0:W-:Y:S04]  /*1580*/  STS [R8], R9 ;  /* 0x0000000908007388 */ /* 0x0201e80000000800 */
[----:B--2---:R0:W-:Y:S04]  /*1590*/  STS [R18+0x4], R23 ;  /* 0x0000041712007388 */ /* 0x0041e80000000800 */
[----:B---3--:R0:W-:Y:S04]  /*15a0*/  STS [R8+0x4], R25 ;  /* 0x0000041908007388 */ /* 0x0081e80000000800 */
[----:B------:R0:W-:Y:S04]  /*15b0*/  STS [R18+0x8], R27 ;  /* 0x0000081b12007388 */ /* 0x0001e80000000800 */
[----:B------:R0:W-:Y:S04]  /*15c0*/  STS [R8+0x8], R29 ;  /* 0x0000081d08007388 */ /* 0x0001e80000000800 */
[----:B------:R0:W-:Y:S04]  /*15d0*/  STS [R18+0xc], R20 ;  /* 0x00000c1412007388 */ /* 0x0001e80000000800 */
[----:B------:R0:W-:Y:S02]  /*15e0*/  STS [R8+0xc], R22 ;  /* 0x00000c1608007388 */ /* 0x0001e40000000800 */
.L_x_12:
[----:B------:R-:W-:Y:S05]  /*15f0*/  BRA.U !UP2, `(.L_x_8) ;  /* 0x000000010a8c7547 */ /* 0x000fea000b800000 */
[----:B------:R-:W-:Y:S01]  /*1600*/  LOP3.LUT R2, R19, 0x1, RZ, 0xc0, !PT ;  /* 0x0000000113027812 */ /* 0x000fe200078ec0ff */
[----:B------:R-:W-:Y:S01]  /*1610*/  UISETP.NE.AND UP1, UPT, UR17, 0x1, UPT ;  /* 0x000000011100788c */ /* 0x000fe2000bf25270 */
[----:B0-----:R-:W-:Y:S02]  /*1620*/  HFMA2 R20, -RZ, RZ, 0, 2.384185791015625e-07 ;  /* 0x00000004ff147431 */ /* 0x001fe400000001ff */
[----:B------:R-:W-:Y:S01]  /*1630*/  IMAD.MOV.U32 R4, RZ, RZ, 0x4 ;  /* 0x00000004ff047424 */ /* 0x000fe200078e00ff */
[----:B------:R-:W-:Y:S02]  /*1640*/  ISETP.NE.U32.AND P3, PT, R2, 0x1, PT ;  /* 0x000000010200780c */ /* 0x000fe40003f65070 */
[----:B------:R-:W-:-:S05]  /*1650*/  PLOP3.LUT P5, PT, PT, PT, UP1, 0x80, 0x8 ;  /* 0x000000000008781c */ /* 0x000fca0003faf018 */
[----:B------:R-:W0:Y:S01]  /*1660*/  @UP1 LDCU.64 UR6, c[0x0][0x388] ;  /* 0x00007100ff0617ac */ /* 0x000e220008000a00 */
[----:B------:R-:W1:Y:S05]  /*1670*/  @UP1 LDCU.64 UR20, c[0x0][0x390] ;  /* 0x00007200ff1417ac */ /* 0x000e6a0008000a00 */
[----:B------:R-:W2:Y:S02]  /*1680*/  @!P3 LDC.64 R8, c[0x0][0x388] ;  /* 0x0000e200ff08bb82 */ /* 0x000ea40000000a00 */
[----:B------:R-:W-:Y:S01]  /*1690*/  @P5 IADD3 R7, PT, PT, R6, R21, RZ ;  /* 0x0000001506075210 */ /* 0x000fe20007ffe0ff */
[----:B------:R-:W-:Y:S02]  /*16a0*/  @P5 IMAD R18, R10, R19, R21 ;  /* 0x000000130a125224 */ /* 0x000fe400078e0215 */
[----:B------:R-:W-:-:S03]  /*16b0*/  @P5 VIADD R21, R21, 0x2 ;  /* 0x0000000215155836 */ /* 0x000fc60000000000 */
[----:B------:R-:W3:Y:S01]  /*16c0*/  @!P3 LDC.64 R2, c[0x0][0x390] ;  /* 0x0000e400ff02bb82 */ /* 0x000ee20000000a00 */
[----:B------:R-:W-:Y:S02]  /*16d0*/  @!P3 IMAD.IADD R23, R6, 0x1, R21 ;  /* 0x000000010617b824 */ /* 0x000fe400078e0215 */
[----:B0-----:R-:W-:-:S04]  /*16e0*/  @P5 IMAD.WIDE R4, R7, R4, UR6 ;  /* 0x0000000607045e25 */ /* 0x001fc8000f8e0204 */
[----:B-1----:R-:W-:Y:S01]  /*16f0*/  @P5 IMAD.WIDE R6, R7, R20, UR20 ;  /* 0x0000001407065e25 */ /* 0x002fe2000f8e0214 */
[----:B------:R-:W4:Y:S04]  /*1700*/  @P5 LDG.E.CONSTANT R24, desc[UR14][R4.64+0x4] ;  /* 0x0000040e04185981 */ /* 0x000f28000c1e9900 */
[----:B------:R-:W5:Y:S01]  /*1710*/  @P5 LDG.E.CONSTANT R20, desc[UR14][R4.64] ;  /* 0x0000000e04145981 */ /* 0x000f62000c1e9900 */
[----:B--2---:R-:W-:-:S03]  /*1720*/  @!P3 IMAD.WIDE R8, R23, 0x4, R8 ;  /* 0x000000041708b825 */ /* 0x004fc600078e0208 */
[----:B------:R-:W2:Y:S04]  /*1730*/  @P5 LDG.E.CONSTANT R22, desc[UR14][R6.64] ;  /* 0x0000000e06165981 */ /* 0x000ea8000c1e9900 */
[----:B------:R-:W4:Y:S01]  /*1740*/  @P5 LDG.E.CONSTANT R26, desc[UR14][R6.64+0x4] ;  /* 0x0000040e061a5981 */ /* 0x000f22000c1e9900 */
[----:B---3--:R-:W-:-:S03]  /*1750*/  @!P3 IMAD.WIDE R2, R23, 0x4, R2 ;  /* 0x000000041702b825 */ /* 0x008fc600078e0202 */
[----:B------:R-:W3:Y:S04]  /*1760*/  @!P3 LDG.E.CONSTANT R8, desc[UR14][R8.64] ;  /* 0x0000000e0808b981 */ /* 0x000ee8000c1e9900 */
[----:B------:R-:W3:Y:S01]  /*1770*/  @!P3 LDG.E.CONSTANT R2, desc[UR14][R2.64] ;  /* 0x0000000e0202b981 */ /* 0x000ee2000c1e9900 */
[----:B------:R-:W-:Y:S01]  /*1780*/  @!P3 IMAD R21, R10, R19, R21 ;  /* 0x000000130a15b224 */ /* 0x000fe200078e0215 */
[C---:B------:R-:W-:Y:S02]  /*1790*/  @P5 LEA R25, R18.reuse, UR10, 0x2 ;  /* 0x0000000a12195c11 */ /* 0x040fe4000f8e10ff */
[----:B------:R-:W-:Y:S02]  /*17a0*/  @P5 LEA R27, R18, UR18, 0x2 ;  /* 0x00000012121b5c11 */ /* 0x000fe4000f8e10ff */
[----:B------:R-:W-:-:S02]  /*17b0*/  @!P3 LEA R23, R21, UR10, 0x2 ;  /* 0x0000000a1517bc11 */ /* 0x000fc4000f8e10ff */
[----:B------:R-:W-:Y:S01]  /*17c0*/  @!P3 LEA R21, R21, UR18, 0x2 ;  /* 0x000000121515bc11 */ /* 0x000fe2000f8e10ff */
[----:B-----5:R1:W-:Y:S04]  /*17d0*/  @P5 STS [R25], R20 ;  /* 0x0000001419005388 */ /* 0x0203e80000000800 */
[----:B--2---:R1:W-:Y:S04]  /*17e0*/  @P5 STS [R27], R22 ;  /* 0x000000161b005388 */ /* 0x0043e80000000800 */
[----:B----4-:R1:W-:Y:S04]  /*17f0*/  @P5 STS [R25+0x4], R24 ;  /* 0x0000041819005388 */ /* 0x0103e80000000800 */
[----:B------:R1:W-:Y:S04]  /*1800*/  @P5 STS [R27+0x4], R26 ;  /* 0x0000041a1b005388 */ /* 0x0003e80000000800 */
[----:B---3--:R1:W-:Y:S04]  /*1810*/  @!P3 STS [R23], R8 ;  /* 0x000000081700b388 */ /* 0x0083e80000000800 */
[----:B------:R1:W-:Y:S02]  /*1820*/  @!P3 STS [R21], R2 ;  /* 0x000000021500b388 */ /* 0x0003e40000000800 */
.L_x_8:
[----:B------:R-:W-:Y:S05]  /*1830*/  BSYNC.RECONVERGENT B0 ;  /* 0x0000000000007941 */ /* 0x000fea0003800200 */
.L_x_7:
[----:B------:R-:W-:Y:S06]  /*1840*/  BAR.SYNC.DEFER_BLOCKING 0x0 ;  /* 0x0000000000007b1d */ /* 0x000fec0000010000 */
[----:B------:R-:W2:Y:S01]  /*1850*/  LDCU UR22, c[0x0][0x3d4] ;  /* 0x00007a80ff1677ac */ /* 0x000ea20008000800 */
[----:B------:R-:W-:Y:S01]  /*1860*/  BSSY.RECONVERGENT B0, `(.L_x_13) ;  /* 0x0000203000007945 */ /* 0x000fe20003800200 */
[----:B------:R-:W3:Y:S03]  /*1870*/  LDCU UR23, c[0x0][0x3c8] ;  /* 0x00007900ff1777ac */ /* 0x000ee60008000800 */
[----:B------:R-:W-:Y:S05]  /*1880*/  @!P0 BRA `(.L_x_14) ;  /* 0x0000002000008947 */ /* 0x000fea0003800000 */
[----:B------:R-:W-:Y:S02]  /*1890*/  ISETP.GE.AND P3, PT, R15, R0, PT ;  /* 0x000000000f00720c */ /* 0x000fe40003f66270 */
[----:B------:R-:W-:Y:S02]  /*18a0*/  MOV R3, 0xff800000 ;  /* 0xff80000000037802 */ /* 0x000fe40000000f00 */
[----:B------:R-:W-:-:S13]  /*18b0*/  ISETP.GT.AND P3, PT, R17, RZ, !P3 ;  /* 0x000000ff1100720c */ /* 0x000fda0005f64270 */
[----:B------:R-:W-:Y:S05]  /*18c0*/  @!P3 BRA `(.L_x_15) ;  /* 0x00000008002cb947 */ /* 0x000fea0003800000 */
[----:B------:R-:W-:Y:S01]  /*18d0*/  IMAD.MOV.U32 R3, RZ, RZ, -0x800000 ;  /* 0xff800000ff037424 */ /* 0x000fe200078e00ff */
[----:B------:R-:W-:Y:S06]  /*18e0*/  @P4 BRA `(.L_x_16) ;  /* 0x0000000000484947 */ /* 0x000fec0003800000 */
[----:B------:R-:W4:Y:S01]  /*18f0*/  LDCU UR6, c[0x0][0x3d8] ;  /* 0x00007b00ff0677ac */ /* 0x000f220008000800 */
[----:B------:R-:W0:Y:S01]  /*1900*/  LDCU UR7, c[0x0][0x3d4] ;  /* 0x00007a80ff0777ac */ /* 0x000e220008000800 */
[----:B------:R-:W0:Y:S01]  /*1910*/  LDCU UR20, c[0x0][0x3c8] ;  /* 0x00007900ff1477ac */ /* 0x000e220008000800 */
[----:B----4-:R-:W-:Y:S01]  /*1920*/  FMUL R4, RZ, UR6 ;  /* 0x00000006ff047c20 */ /* 0x010fe20008400000 */
[----:B------:R-:W-:-:S06]  /*1930*/  UMOV UR6, URZ ;  /* 0x000000ff00067c82 */ /* 0x000fcc0008000000 */
.L_x_17:
[----:B0-----:R-:W-:Y:S02]  /*1940*/  MOV R17, UR7 ;  /* 0x0000000700117c02 */ /* 0x001fe40008000f00 */
[----:B------:R-:W-:-:S03]  /*1950*/  FMNMX R3, R4, R3, !PT ;  /* 0x0000000304037209 */ /* 0x000fc60007800000 */
[----:B------:R-:W-:Y:S01]  /*1960*/  IMAD R0, R14, R17, UR6 ;  /* 0x000000060e007e24 */ /* 0x000fe2000f8e0211 */
[----:B------:R-:W-:-:S04]  /*1970*/  UIADD3 UR6, UPT, UPT, UR6, 0x1, URZ ;  /* 0x0000000106067890 */ /* 0x000fc8000fffe0ff */
[----:B-1----:R-:W-:Y:S01]  /*1980*/  LEA R2, R0, UR12, 0x2 ;  /* 0x0000000c00027c11 */ /* 0x002fe2000f8e10ff */
[----:B------:R-:W-:Y:S01]  /*1990*/  IMAD.U32 R0, RZ, RZ, UR20 ;  /* 0x00000014ff007e24 */ /* 0x000fe2000f8e00ff */
[----:B------:R-:W-:-:S03]  /*19a0*/  IADD3 R5, PT, PT, R15, UR6, RZ ;  /* 0x000000060f057c10 */ /* 0x000fc6000fffe0ff */
[----:B------:R4:W-:Y:S01]  /*19b0*/  STS [R2], R4 ;  /* 0x0000000402007388 */ /* 0x0009e20000000800 */
[----:B------:R-:W-:-:S13]  /*19c0*/  ISETP.GE.AND P4, PT, R5, R0, PT ;  /* 0x000000000500720c */ /* 0x000fda0003f86270 */
[----:B----4-:R-:W-:Y:S05]  /*19d0*/  @P4 BRA `(.L_x_15) ;  /* 0x0000000400e84947 */ /* 0x010fea0003800000 */
[----:B------:R-:W-:-:S13]  /*19e0*/  ISETP.LE.AND P4, PT, R17, UR6, PT ;  /* 0x0000000611007c0c */ /* 0x000fda000bf83270 */
[----:B------:R-:W-:Y:S05]  /*19f0*/  @!P4 BRA `(.L_x_17) ;  /* 0xfffffffc00d0c947 */ /* 0x000fea000383ffff */
[----:B------:R-:W-:Y:S05]  /*1a00*/  BRA `(.L_x_15) ;  /* 0x0000000400dc7947 */ /* 0x000fea0003800000 */
.L_x_16:
[----:B-1----:R-:W-:-:S07]  /*1a10*/  IMAD.MOV.U32 R2, RZ, RZ, RZ ;  /* 0x000000ffff027224 */ /* 0x002fce00078e00ff */
.L_x_24:
[----:B------:R-:W-:Y:S01]  /*1a20*/  UISETP.GE.U32.AND UP1, UPT, UR13, 0x7, UPT ;  /* 0x000000070d00788c */ /* 0x000fe2000bf26070 */
[----:B------:R-:W-:Y:S02]  /*1a30*/  HFMA2 R26, -RZ, RZ, 0, 0 ;  /* 0x00000000ff1a7431 */ /* 0x000fe400000001ff */
[----:B------:R-:W-:-:S06]  /*1a40*/  IMAD.MOV.U32 R5, RZ, RZ, RZ ;  /* 0x000000ffff057224 */ /* 0x000fcc00078e00ff */
[----:B------:R-:W-:Y:S05]  /*1a50*/  BRA.U !UP1, `(.L_x_18) ;  /* 0x0000000109a07547 */ /* 0x000fea000b800000 */
[----:B0-----:R-:W0:Y:S01]  /*1a60*/  S2R R7, SR_CgaCtaId ;  /* 0x0000000000077919 */ /* 0x001e220000008800 */
[----:B------:R-:W-:Y:S01]  /*1a70*/  MOV R0, 0x400 ;  /* 0x0000040000007802 */ /* 0x000fe20000000f00 */
[----:B------:R-:W-:Y:S01]  /*1a80*/  BSSY.RECONVERGENT B1, `(.L_x_19) ;  /* 0x0000024000017945 */ /* 0x000fe20003800200 */
[----:B------:R-:W-:Y:S01]  /*1a90*/  MOV R26, RZ ;  /* 0x000000ff001a7202 */ /* 0x000fe20000000f00 */
[----:B------:R-:W-:Y:S01]  /*1aa0*/  IMAD.MOV.U32 R5, RZ, RZ, RZ ;  /* 0x000000ffff057224 */ /* 0x000fe200078e00ff */
[----:B0-----:R-:W-:-:S07]  /*1ab0*/  LEA R0, R7, R0, 0x18 ;  /* 0x0000000007007211 */ /* 0x001fce00078ec0ff */
.L_x_20:
[----:B------:R-:W0:Y:S01]  /*1ac0*/  LDCU UR6, c[0x0][0x3cc] ;  /* 0x00007980ff0677ac */ /* 0x000e220008000800 */
[----:B------:R-:W-:-:S05]  /*1ad0*/  IADD3 R21, PT, PT, R12, R5, RZ ;  /* 0x000000050c157210 */ /* 0x000fca0007ffe0ff */
[----:B------:R-:W-:-:S05]  /*1ae0*/  IMAD R21, R21, 0x4, R0 ;  /* 0x0000000415157824 */ /* 0x000fca00078e0200 */
[----:B------:R-:W-:Y:S04]  /*1af0*/  LDS R23, [R21] ;  /* 0x0000000015177984 */ /* 0x000fe80000000800 */
[----:B------:R-:W-:Y:S01]  /*1b00*/  LDS R4, [R21+0x4] ;  /* 0x0000040015047984 */ /* 0x000fe20000000800 */
[----:B0-----:R-:W-:-:S03]  /*1b10*/  IMAD R20, R2, UR6, R5 ;  /* 0x0000000602147c24 */ /* 0x001fc6000f8e0205 */
[----:B------:R-:W-:Y:S01]  /*1b20*/  LDS R6, [R21+0x8] ;  /* 0x0000080015067984 */ /* 0x000fe20000000800 */
[----:B------:R-:W-:Y:S02]  /*1b30*/  IADD3 R5, PT, PT, R5, 0x8, RZ ;  /* 0x0000000805057810 */ /* 0x000fe40007ffe0ff */
[----:B------:R-:W-:Y:S01]  /*1b40*/  LEA R20, R20, UR10, 0x2 ;  /* 0x0000000a14147c11 */ /* 0x000fe2000f8e10ff */
[----:B------:R-:W-:Y:S01]  /*1b50*/  LDS R8, [R21+0xc] ;  /* 0x00000c0015087984 */ /* 0x000fe20000000800 */
[----:B------:R-:W-:-:S03]  /*1b60*/  ISETP.NE.AND P4, PT, R5, R13, PT ;  /* 0x0000000d0500720c */ /* 0x000fc60003f85270 */
[----:B------:R-:W0:Y:S04]  /*1b70*/  LDS R22, [R20] ;  /* 0x0000000014167984 */ /* 0x000e280000000800 */
[----:B------:R-:W1:Y:S04]  /*1b80*/  LDS R7, [R20+0x4] ;  /* 0x0000040014077984 */ /* 0x000e680000000800 */
[----:B------:R-:W4:Y:S04]  /*1b90*/  LDS R9, [R20+0x8] ;  /* 0x0000080014097984 */ /* 0x000f280000000800 */
[----:B------:R-:W5:Y:S04]  /*1ba0*/  LDS R17, [R20+0xc] ;  /* 0x00000c0014117984 */ /* 0x000f680000000800 */
[----:B------:R-:W-:Y:S04]  /*1bb0*/  LDS R18, [R21+0x10] ;  /* 0x0000100015127984 */ /* 0x000fe80000000800 */
[----:B------:R-:W2:Y:S04]  /*1bc0*/  LDS R19, [R20+0x10] ;  /* 0x0000100014137984 */ /* 0x000ea80000000800 */
[----:B------:R-:W-:Y:S04]  /*1bd0*/  LDS R24, [R21+0x14] ;  /* 0x0000140015187984 */ /* 0x000fe80000000800 */
[----:B------:R-:W3:Y:S04]  /*1be0*/  LDS R25, [R20+0x14] ;  /* 0x0000140014197984 */ /* 0x000ee80000000800 */
[----:B------:R-:W-:Y:S01]  /*1bf0*/  LDS R27, [R20+0x1c] ;  /* 0x00001c00141b7984 */ /* 0x000fe20000000800 */
[----:B0-----:R-:W-:-:S03]  /*1c00*/  FFMA R29, R23, R22, R26 ;  /* 0x00000016171d7223 */ /* 0x001fc6000000001a */
[----:B------:R-:W-:Y:S01]  /*1c10*/  LDS R22, [R21+0x18] ;  /* 0x0000180015167984 */ /* 0x000fe20000000800 */
[----:B-1----:R-:W-:-:S03]  /*1c20*/  FFMA R7, R4, R7, R29 ;  /* 0x0000000704077223 */ /* 0x002fc6000000001d */
[----:B------:R-:W0:Y:S01]  /*1c30*/  LDS R23, [R20+0x18] ;  /* 0x0000180014177984 */ /* 0x000e220000000800 */
[----:B----4-:R-:W-:-:S03]  /*1c40*/  FFMA R7, R6, R9, R7 ;  /* 0x0000000906077223 */ /* 0x010fc60000000007 */
[----:B------:R-:W1:Y:S01]  /*1c50*/  LDS R26, [R21+0x1c] ;  /* 0x00001c00151a7984 */ /* 0x000e620000000800 */
[----:B-----5:R-:W-:-:S04]  /*1c60*/  FFMA R7, R8, R17, R7 ;  /* 0x0000001108077223 */ /* 0x020fc80000000007 */
[----:B--2---:R-:W-:-:S04]  /*1c70*/  FFMA R7, R18, R19, R7 ;  /* 0x0000001312077223 */ /* 0x004fc80000000007 */
[----:B---3--:R-:W-:-:S04]  /*1c80*/  FFMA R7, R24, R25, R7 ;  /* 0x0000001918077223 */ /* 0x008fc80000000007 */
[----:B0-----:R-:W-:-:S04]  /*1c90*/  FFMA R7, R22, R23, R7 ;  /* 0x0000001716077223 */ /* 0x001fc80000000007 */
[----:B-1----:R-:W-:Y:S01]  /*1ca0*/  FFMA R26, R26, R27, R7 ;  /* 0x0000001b1a1a7223 */ /* 0x002fe20000000007 */
[----:B------:R-:W-:Y:S06]  /*1cb0*/  @P4 BRA `(.L_x_20) ;  /* 0xfffffffc00804947 */ /* 0x000fec000383ffff */
[----:B------:R-:W-:Y:S05]  /*1cc0*/  BSYNC.RECONVERGENT B1 ;  /* 0x0000000000017941 */ /* 0x000fea0003800200 */
.L_x_19:
[----:B------:R-:W-:-:S07]  /*1cd0*/  IMAD.MOV.U32 R5, RZ, RZ, R13 ;  /* 0x000000ffff057224 */ /* 0x000fce00078e000d */
.L_x_18:
[----:B------:R-:W-:-:S09]  /*1ce0*/  UISETP.NE.AND UP1, UPT, UR16, URZ, UPT ;  /* 0x000000ff1000728c */ /* 0x000fd2000bf25270 */
[----:B------:R-:W-:Y:S05]  /*1cf0*/  BRA.U !UP1, `(.L_x_21) ;  /* 0x0000000109e47547 */ /* 0x000fea000b800000 */
[----:B------:R-:W-:Y:S02]  /*1d00*/  UIADD3 UR6, UPT, UPT, UR16, -0x1, URZ ;  /* 0xffffffff10067890 */ /* 0x000fe4000fffe0ff */
[----:B------:R-:W-:Y:S02]  /*1d10*/  UISETP.NE.AND UP2, UPT, UR17, URZ, UPT ;  /* 0x000000ff1100728c */ /* 0x000fe4000bf45270 */
[----:B------:R-:W-:-:S09]  /*1d20*/  UISETP.GE.U32.AND UP1, UPT, UR6, 0x3, UPT ;  /* 0x000000030600788c */ /* 0x000fd2000bf26070 */
[----:B------:R-:W-:Y:S05]  /*1d30*/  BRA.U !UP1, `(.L_x_22) ;  /* 0x0000000109547547 */ /* 0x000fea000b800000 */
[----:B------:R-:W1:Y:S01]  /*1d40*/  S2UR UR7, SR_CgaCtaId ;  /* 0x00000000000779c3 */ /* 0x000e620000008800 */
[----:B------:R-:W4:Y:S01]  /*1d50*/  LDCU UR20, c[0x0][0x3cc] ;  /* 0x00007980ff1477ac */ /* 0x000f220008000800 */
[----:B------:R-:W-:Y:S01]  /*1d60*/  IADD3 R0, PT, PT, R12, R5, RZ ;  /* 0x000000050c007210 */ /* 0x000fe20007ffe0ff */
[----:B------:R-:W-:Y:S01]  /*1d70*/  UMOV UR6, 0x400 ;  /* 0x0000040000067882 */ /* 0x000fe20000000000 */
[----:B----4-:R-:W-:Y:S02]  /*1d80*/  IMAD R4, R2, UR20, R5 ;  /* 0x0000001402047c24 */ /* 0x010fe4000f8e0205 */
[----:B------:R-:W-:Y:S01]  /*1d90*/  VIADD R5, R5, 0x4 ;  /* 0x0000000405057836 */ /* 0x000fe20000000000 */
[----:B-1----:R-:W-:Y:S02]  /*1da0*/  ULEA UR6, UR7, UR6, 0x18 ;  /* 0x0000000607067291 */ /* 0x002fe4000f8ec0ff */
[----:B------:R-:W-:-:S04]  /*1db0*/  LEA R4, R4, UR10, 0x2 ;  /* 0x0000000a04047c11 */ /* 0x000fc8000f8e10ff */
[----:B------:R-:W-:Y:S01]  /*1dc0*/  LEA R0, R0, UR6, 0x2 ;  /* 0x0000000600007c11 */ /* 0x000fe2000f8e10ff */
[----:B------:R-:W-:Y:S04]  /*1dd0*/  LDS R6, [R4] ;  /* 0x0000000004067984 */ /* 0x000fe80000000800 */
[----:B0-----:R-:W0:Y:S04]  /*1de0*/  LDS R7, [R0] ;  /* 0x0000000000077984 */ /* 0x001e280000000800 */
[----:B------:R-:W-:Y:S04]  /*1df0*/  LDS R9, [R0+0x4] ;  /* 0x0000040000097984 */ /* 0x000fe80000000800 */
[----:B------:R-:W1:Y:S04]  /*1e00*/  LDS R8, [R4+0x4] ;  /* 0x0000040004087984 */ /* 0x000e680000000800 */
[----:B------:R-:W-:Y:S04]  /*1e10*/  LDS R17, [R0+0x8] ;  /* 0x0000080000117984 */ /* 0x000fe80000000800 */
[----:B------:R-:W4:Y:S04]  /*1e20*/  LDS R18, [R4+0x8] ;  /* 0x0000080004127984 */ /* 0x000f280000000800 */
[----:B------:R-:W-:Y:S04]  /*1e30*/  LDS R19, [R0+0xc] ;  /* 0x00000c0000137984 */ /* 0x000fe80000000800 */
[----:B------:R-:W5:Y:S01]  /*1e40*/  LDS R20, [R4+0xc] ;  /* 0x00000c0004147984 */ /* 0x000f620000000800 */
[----:B0-----:R-:W-:-:S04]  /*1e50*/  FFMA R6, R7, R6, R26 ;  /* 0x0000000607067223 */ /* 0x001fc8000000001a */
[----:B-1----:R-:W-:-:S04]  /*1e60*/  FFMA R6, R9, R8, R6 ;  /* 0x0000000809067223 */ /* 0x002fc80000000006 */
[----:B----4-:R-:W-:-:S04]  /*1e70*/  FFMA R6, R17, R18, R6 ;  /* 0x0000001211067223 */ /* 0x010fc80000000006 */
[----:B-----5:R-:W-:-:S07]  /*1e80*/  FFMA R26, R19, R20, R6 ;  /* 0x00000014131a7223 */ /* 0x020fce0000000006 */
.L_x_22:
[----:B------:R-:W-:Y:S05]  /*1e90*/  BRA.U !UP2, `(.L_x_21) ;  /* 0x000000010a7c7547 */ /* 0x000fea000b800000 */
[----:B------:R-:W1:Y:S01]  /*1ea0*/  LDCU UR21, c[0x0][0x3cc] ;  /* 0x00007980ff1577ac */ /* 0x000e620008000800 */
[----:B------:R-:W-:Y:S02]  /*1eb0*/  UISETP.NE.AND UP1, UPT, UR17, 0x1, UPT ;  /* 0x000000011100788c */ /* 0x000fe4000bf25270 */
[----:B-1----:R-:W-:-:S04]  /*1ec0*/  ULOP3.LUT UR6, UR21, 0x1, URZ, 0xc0, !UPT ;  /* 0x0000000115067892 */ /* 0x002fc8000f8ec0ff */
[----:B------:R-:W-:-:S03]  /*1ed0*/  UISETP.NE.U32.AND UP2, UPT, UR6, 0x1, UPT ;  /* 0x000000010600788c */ /* 0x000fc6000bf45070 */
[----:B------:R-:W-:Y:S08]  /*1ee0*/  BRA.U !UP1, `(.L_x_23) ;  /* 0x00000001093c7547 */ /* 0x000ff0000b800000 */
        /* <DEDUP_REMOVED lines=12> */
[----:B------:R-:W1:Y:S01]  /*1fb0*/  LDS R8, [R4+0x4] ;  /* 0x0000040004087984 */ /* 0x000e620000000800 */
[----:B0-----:R-:W-:-:S04]  /*1fc0*/  FFMA R6, R7, R6, R26 ;  /* 0x0000000607067223 */ /* 0x001fc8000000001a */
[----:B-1----:R-:W-:-:S07]  /*1fd0*/  FFMA R26, R9, R8, R6 ;  /* 0x00000008091a7223 */ /* 0x002fce0000000006 */
.L_x_23:
[----:B------:R-:W-:Y:S05]  /*1fe0*/  BRA.U UP2, `(.L_x_21) ;  /* 0x0000000102287547 */ /* 0x000fea000b800000 */
[----:B------:R-:W1:Y:S01]  /*1ff0*/  S2UR UR7, SR_CgaCtaId ;  /* 0x00000000000779c3 */ /* 0x000e620000008800 */
[----:B------:R-:W-:Y:S01]  /*2000*/  UMOV UR6, 0x400 ;  /* 0x0000040000067882 */ /* 0x000fe20000000000 */
[----:B------:R-:W-:Y:S01]  /*2010*/  IMAD R4, R2, UR21, R5 ;  /* 0x0000001502047c24 */ /* 0x000fe2000f8e0205 */
[----:B------:R-:W-:-:S04]  /*2020*/  IADD3 R0, PT, PT, R12, R5, RZ ;  /* 0x000000050c007210 */ /* 0x000fc80007ffe0ff */
[----:B------:R-:W-:-:S06]  /*2030*/  LEA R4, R4, UR10, 0x2 ;  /* 0x0000000a04047c11 */ /* 0x000fcc000f8e10ff */
[----:B------:R-:W-:Y:S01]  /*2040*/  LDS R4, [R4] ;  /* 0x0000000004047984 */ /* 0x000fe20000000800 */
[----:B-1----:R-:W-:-:S06]  /*2050*/  ULEA UR6, UR7, UR6, 0x18 ;  /* 0x0000000607067291 */ /* 0x002fcc000f8ec0ff */
[----:B------:R-:W-:-:S05]  /*2060*/  LEA R0, R0, UR6, 0x2 ;  /* 0x0000000600007c11 */ /* 0x000fca000f8e10ff */
[----:B------:R-:W1:Y:S02]  /*2070*/  LDS R5, [R0] ;  /* 0x0000000000057984 */ /* 0x000e640000000800 */
[----:B-1----:R-:W-:-:S07]  /*2080*/  FFMA R26, R5, R4, R26 ;  /* 0x00000004051a7223 */ /* 0x002fce000000001a */
.L_x_21:
[----:B------:R-:W1:Y:S01]  /*2090*/  LDCU UR7, c[0x0][0x3d4] ;  /* 0x00007a80ff0777ac */ /* 0x000e620008000800 */
[----:B------:R-:W4:Y:S01]  /*20a0*/  LDCU UR6, c[0x0][0x3d8] ;  /* 0x00007b00ff0677ac */ /* 0x000f220008000800 */
[----:B-1----:R-:W-:Y:S01]  /*20b0*/  IMAD.U32 R17, RZ, RZ, UR7 ;  /* 0x00000007ff117e24 */ /* 0x002fe2000f8e00ff */
[----:B------:R-:W1:Y:S03]  /*20c0*/  LDCU UR7, c[0x0][0x3c8] ;  /* 0x00007900ff0777ac */ /* 0x000e660008000800 */
[----:B------:R-:W-:Y:S02]  /*20d0*/  IMAD R0, R14, R17, R2 ;  /* 0x000000110e007224 */ /* 0x000fe400078e0202 */
[----:B----4-:R-:W-:Y:S01]  /*20e0*/  FMUL R26, R26, UR6 ;  /* 0x000000061a1a7c20 */ /* 0x010fe20008400000 */
[----:B------:R-:W-:Y:S02]  /*20f0*/  IADD3 R2, PT, PT, R2, 0x1, RZ ;  /* 0x0000000102027810 */ /* 0x000fe40007ffe0ff */
[----:B------:R-:W-:-:S02]  /*2100*/  LEA R5, R0, UR12, 0x2 ;  /* 0x0000000c00057c11 */ /* 0x000fc4000f8e10ff */
[----:B0-----:R-:W-:Y:S02]  /*2110*/  IADD3 R7, PT, PT, R15, R2, RZ ;  /* 0x000000020f077210 */ /* 0x001fe40007ffe0ff */
[----:B------:R-:W-:Y:S01]  /*2120*/  ISETP.GE.AND P4, PT, R2, R17, PT ;  /* 0x000000110200720c */ /* 0x000fe20003f86270 */
[----:B------:R4:W-:Y:S01]  /*2130*/  STS [R5], R26 ;  /* 0x0000001a05007388 */ /* 0x0009e20000000800 */
[----:B------:R-:W-:Y:S01]  /*2140*/  FMNMX R3, R26, R3, !PT ;  /* 0x000000031a037209 */ /* 0x000fe20007800000 */
[----:B-1----:R-:W-:-:S05]  /*2150*/  IMAD.U32 R0, RZ, RZ, UR7 ;  /* 0x00000007ff007e24 */ /* 0x002fca000f8e00ff */
[----:B------:R-:W-:-:S13]  /*2160*/  ISETP.GE.AND P5, PT, R7, R0, PT ;  /* 0x000000000700720c */ /* 0x000fda0003fa6270 */
[----:B----4-:R-:W-:Y:S05]  /*2170*/  @!P4 BRA !P5, `(.L_x_24) ;  /* 0xfffffff80028c947 */ /* 0x010fea000683ffff */
.L_x_15:
[----:B------:R-:W-:Y:S01]  /*2180*/  IMAD.MOV.U32 R5, RZ, RZ, 0x2edbe6ff ;  /* 0x2edbe6ffff057424 */ /* 0x000fe200078e00ff */
[----:B------:R-:W-:Y:S06]  /*2190*/  @!P3 BRA `(.L_x_25) ;  /* 0x000000000068b947 */ /* 0x000fec0003800000 */
[----:B------:R-:W-:Y:S01]  /*21a0*/  HFMA2 R19, -RZ, RZ, 0.96630859375, -0.0022525787353515625 ;  /* 0x3bbb989dff137431 */ /* 0x000fe200000001ff */
[----:B------:R-:W-:Y:S01]  /*21b0*/  BSSY.RECONVERGENT B1, `(.L_x_26) ;  /* 0x0000017000017945 */ /* 0x000fe20003800200 */
[----:B------:R-:W-:Y:S01]  /*21c0*/  MOV R5, RZ ;  /* 0x000000ff00057202 */ /* 0x000fe20000000f00 */
[----:B-1----:R-:W-:Y:S02]  /*21d0*/  IMAD.MOV.U32 R2, RZ, RZ, RZ ;  /* 0x000000ffff027224 */ /* 0x002fe400078e00ff */
[----:B0-----:R-:W-:-:S07]  /*21e0*/  IMAD.MOV.U32 R8, RZ, RZ, 0x437c0000 ;  /* 0x437c0000ff087424 */ /* 0x001fce00078e00ff */
.L_x_27:
[----:B------:R-:W-:Y:S02]  /*21f0*/  IMAD R4, R14, R17, R2 ;  /* 0x000000110e047224 */ /* 0x000fe400078e0202 */
[----:B------:R-:W-:-:S03]  /*2200*/  VIADD R2, R2, 0x1 ;  /* 0x0000000102027836 */ /* 0x000fc60000000000 */
[----:B------:R-:W-:Y:S02]  /*2210*/  LEA R4, R4, UR12, 0x2 ;  /* 0x0000000c04047c11 */ /* 0x000fe4000f8e10ff */
[----:B------:R-:W-:-:S03]  /*2220*/  ISETP.GE.AND P4, PT, R2, R17, PT ;  /* 0x000000110200720c */ /* 0x000fc60003f86270 */
[----:B------:R-:W0:Y:S02]  /*2230*/  LDS R6, [R4] ;  /* 0x0000000004067984 */ /* 0x000e240000000800 */
[----:B0-----:R-:W-:-:S04]  /*2240*/  FADD R6, R6, -R3 ;  /* 0x8000000306067221 */ /* 0x001fc80000000000 */
[----:B------:R-:W-:-:S04]  /*2250*/  FFMA.SAT R7, R6, R19, 0.5 ;  /* 0x3f00000006077423 */ /* 0x000fc80000002013 */
[----:B------:R-:W-:-:S04]  /*2260*/  FFMA.RM R7, R7, R8, 12582913 ;  /* 0x4b40000107077423 */ /* 0x000fc80000004008 */
[C---:B------:R-:W-:Y:S01]  /*2270*/  FADD R9, R7.reuse, -12583039 ;  /* 0xcb40007f07097421 */ /* 0x040fe20000000000 */
[----:B------:R-:W-:-:S03]  /*2280*/  SHF.L.U32 R7, R7, 0x17, RZ ;  /* 0x0000001707077819 */ /* 0x000fc600000006ff */
[----:B------:R-:W-:-:S04]  /*2290*/  FFMA R9, R6, 1.4426950216293334961, -R9 ;  /* 0x3fb8aa3b06097823 */ /* 0x000fc80000000809 */
[----:B------:R-:W-:-:S04]  /*22a0*/  FFMA R9, R6, 1.925963033500011079e-08, R9 ;  /* 0x32a5706006097823 */ /* 0x000fc80000000009 */
[----:B------:R-:W0:Y:S02]  /*22b0*/  MUFU.EX2 R6, R9 ;  /* 0x0000000900067308 */ /* 0x000e240000000800 */
[----:B0-----:R-:W-:Y:S01]  /*22c0*/  FMUL R6, R7, R6 ;  /* 0x0000000607067220 */ /* 0x001fe20000400000 */
[----:B------:R-:W-:-:S03]  /*22d0*/  IADD3 R7, PT, PT, R15, R2, RZ ;  /* 0x000000020f077210 */ /* 0x000fc60007ffe0ff */
[----:B------:R-:W-:Y:S01]  /*22e0*/  FADD R5, R6, R5 ;  /* 0x0000000506057221 */ /* 0x000fe20000000000 */
[----:B------:R0:W-:Y:S01]  /*22f0*/  STS [R4], R6 ;  /* 0x0000000604007388 */ /* 0x0001e20000000800 */
[----:B------:R-:W-:-:S13]  /*2300*/  ISETP.LT.AND P5, PT, R7, R0, PT ;  /* 0x000000000700720c */ /* 0x000fda0003fa1270 */
[----:B0-----:R-:W-:Y:S05]  /*2310*/  @!P4 BRA P5, `(.L_x_27) ;  /* 0xfffffffc00b4c947 */ /* 0x001fea000283ffff */
[----:B--23--:R-:W-:Y:S05]  /*2320*/  BSYNC.RECONVERGENT B1 ;  /* 0x0000000000017941 */ /* 0x00cfea0003800200 */
.L_x_26:
[----:B------:R-:W-:-:S07]  /*2330*/  FADD R5, R5, 1.00000001335143196e-10 ;  /* 0x2edbe6ff05057421 */ /* 0x000fce0000000000 */
.L_x_25:
[----:B------:R-:W-:Y:S01]  /*2340*/  IMAD.MOV.U32 R0, RZ, RZ, RZ ;  /* 0x000000ffff007224 */ /* 0x000fe200078e00ff */
[----:B------:R-:W-:Y:S06]  /*2350*/  @!P3 BRA `(.L_x_28) ;  /* 0x00000008004cb947 */ /* 0x000fec0003800000 */
[----:B-1----:R-:W-:-:S07]  /*2360*/  MOV R2, RZ ;  /* 0x000000ff00027202 */ /* 0x002fce0000000f00 */
.L_x_31:
[----:B--2---:R-:W-:Y:S01]  /*2370*/  IMAD R4, R14, UR22, R2 ;  /* 0x000000160e047c24 */ /* 0x004fe2000f8e0202 */
[----:B------:R-:W1:Y:S01]  /*2380*/  MUFU.RCP R6, R5 ;  /* 0x0000000500067308 */ /* 0x000e620000001000 */
[----:B------:R-:W-:Y:S03]  /*2390*/  BSSY.RECONVERGENT B1, `(.L_x_29) ;  /* 0x000000e000017945 */ /* 0x000fe60003800200 */
[----:B------:R-:W-:-:S05]  /*23a0*/  LEA R4, R4, UR12, 0x2 ;  /* 0x0000000c04047c11 */ /* 0x000fca000f8e10ff */
[----:B------:R-:W2:Y:S01]  /*23b0*/  LDS R0, [R4] ;  /* 0x0000000004007984 */ /* 0x000ea20000000800 */
[----:B-1----:R-:W-:-:S04]  /*23c0*/  FFMA R3, R6, -R5, 1 ;  /* 0x3f80000006037423 */ /* 0x002fc80000000805 */
[----:B------:R-:W-:Y:S01]  /*23d0*/  FFMA R3, R6, R3, R6 ;  /* 0x0000000306037223 */ /* 0x000fe20000000006 */
[----:B--2---:R-:W1:Y:S03]  /*23e0*/  FCHK P4, R0, R5 ;  /* 0x0000000500007302 */ /* 0x004e660000080000 */
[----:B------:R-:W-:-:S04]  /*23f0*/  FFMA R6, R0, R3, RZ ;  /* 0x0000000300067223 */ /* 0x000fc800000000ff */
[----:B0-----:R-:W-:-:S04]  /*2400*/  FFMA R7, R6, -R5, R0 ;  /* 0x8000000506077223 */ /* 0x001fc80000000000 */
[----:B------:R-:W-:Y:S01]  /*2410*/  FFMA R3, R3, R7, R6 ;  /* 0x0000000703037223 */ /* 0x000fe20000000006 */
[----:B-1----:R-:W-:Y:S06]  /*2420*/  @!P4 BRA `(.L_x_30) ;  /* 0x000000000010c947 */ /* 0x002fec0003800000 */
[----:B------:R-:W-:Y:S01]  /*2430*/  IMAD.MOV.U32 R3, RZ, RZ, R5 ;  /* 0x000000ffff037224 */ /* 0x000fe200078e0005 */
[----:B------:R-:W-:-:S07]  /*2440*/  MOV R6, 0x2460 ;  /* 0x0000246000067802 */ /* 0x000fce0000000f00 */
[----:B---3--:R-:W-:Y:S05]  /*2450*/  CALL.REL.NOINC `($__internal_0_$__cuda_sm3x_div_rn_noftz_f32_slowpath) ;  /* 0x0000001800707944 */ /* 0x008fea0003c00000 */
[----:B------:R-:W-:-:S07]  /*2460*/  MOV R3, R0 ;  /* 0x0000000000037202 */ /* 0x000fce0000000f00 */
.L_x_30:
[----:B---3--:R-:W-:Y:S05]  /*2470*/  BSYNC.RECONVERGENT B1 ;  /* 0x0000000000017941 */ /* 0x008fea0003800200 */
.L_x_29:
[----:B------:R-:W-:Y:S01]  /*2480*/  VIADD R2, R2, 0x1 ;  /* 0x0000000102027836 */ /* 0x000fe20000000000 */
[----:B------:R1:W-:Y:S04]  /*2490*/  STS [R4], R3 ;  /* 0x0000000304007388 */ /* 0x0003e80000000800 */
[----:B------:R-:W-:Y:S02]  /*24a0*/  IADD3 R0, PT, PT, R15, R2, RZ ;  /* 0x000000020f007210 */ /* 0x000fe40007ffe0ff */
[----:B------:R-:W-:Y:S02]  /*24b0*/  ISETP.GE.AND P4, PT, R2, UR22, PT ;  /* 0x0000001602007c0c */ /* 0x000fe4000bf86270 */
[----:B------:R-:W-:-:S13]  /*24c0*/  ISETP.LT.AND P5, PT, R0, UR23, PT ;  /* 0x0000001700007c0c */ /* 0x000fda000bfa1270 */
[----:B-1----:R-:W-:Y:S05]  /*24d0*/  @!P4 BRA P5, `(.L_x_31) ;  /* 0xfffffffc00a4c947 */ /* 0x002fea000283ffff */
[----:B------:R-:W0:Y:S01]  /*24e0*/  LDCU UR6, c[0x0][0x3cc] ;  /* 0x00007980ff0677ac */ /* 0x000e220008000800 */
[----:B------:R-:W-:Y:S01]  /*24f0*/  IMAD.MOV.U32 R0, RZ, RZ, RZ ;  /* 0x000000ffff007224 */ /* 0x000fe200078e00ff */
[----:B0-----:R-:W-:-:S09]  /*2500*/  UISETP.GT.AND UP1, UPT, UR6, URZ, UPT ;  /* 0x000000ff0600728c */ /* 0x001fd2000bf24270 */
[----:B------:R-:W-:Y:S05]  /*2510*/  BRA.U UP1, `(.L_x_32) ;  /* 0x00000001013c7547 */ /* 0x000fea000b800000 */
[----:B------:R-:W0:Y:S01]  /*2520*/  LDCU UR20, c[0x0][0x3d4] ;  /* 0x00007a80ff1477ac */ /* 0x000e220008000800 */
[----:B------:R-:W1:Y:S01]  /*2530*/  LDCU UR7, c[0x0][0x3c8] ;  /* 0x00007900ff0777ac */ /* 0x000e620008000800 */
[----:B------:R-:W-:-:S05]  /*2540*/  UMOV UR6, URZ ;  /* 0x000000ff00067c82 */ /* 0x000fca0008000000 */
.L_x_33:
[----:B0-----:R-:W-:-:S05]  /*2550*/  MOV R17, UR20 ;  /* 0x0000001400117c02 */ /* 0x001fca0008000f00 */
[----:B------:R-:W-:Y:S01]  /*2560*/  IMAD R2, R14, R17, UR6 ;  /* 0x000000060e027e24 */ /* 0x000fe2000f8e0211 */
[----:B------:R-:W-:-:S04]  /*2570*/  UIADD3 UR6, UPT, UPT, UR6, 0x1, URZ ;  /* 0x0000000106067890 */ /* 0x000fc8000fffe0ff */
[----:B------:R-:W-:Y:S02]  /*2580*/  LEA R2, R2, UR12, 0x2 ;  /* 0x0000000c02027c11 */ /* 0x000fe4000f8e10ff */
[----:B------:R-:W-:-:S03]  /*2590*/  VIADD R4, R15, UR6 ;  /* 0x000000060f047c36 */ /* 0x000fc60008000000 */
[----:B------:R-:W0:Y:S02]  /*25a0*/  LDS R3, [R2] ;  /* 0x0000000002037984 */ /* 0x000e240000000800 */
[----:B-1----:R-:W-:Y:S01]  /*25b0*/  ISETP.GE.AND P4, PT, R4, UR7, PT ;  /* 0x0000000704007c0c */ /* 0x002fe2000bf86270 */
[----:B0-----:R-:W-:-:S12]  /*25c0*/  FFMA R0, RZ, R3, R0 ;  /* 0x00000003ff007223 */ /* 0x001fd80000000000 */
[----:B------:R-:W-:Y:S05]  /*25d0*/  @P4 BRA `(.L_x_28) ;  /* 0x0000000400ac4947 */ /* 0x000fea0003800000 */
[----:B------:R-:W-:-:S13]  /*25e0*/  ISETP.LE.AND P4, PT, R17, UR6, PT ;  /* 0x0000000611007c0c */ /* 0x000fda000bf83270 */
[----:B------:R-:W-:Y:S05]  /*25f0*/  @!P4 BRA `(.L_x_33) ;  /* 0xfffffffc00d4c947 */ /* 0x000fea000383ffff */
[----:B------:R-:W-:Y:S05]  /*2600*/  BRA `(.L_x_28) ;  /* 0x0000000400a07947 */ /* 0x000fea0003800000 */
.L_x_32:
[----:B------:R-:W-:-:S07]  /*2610*/  HFMA2 R2, -RZ, RZ, 0, 0 ;  /* 0x00000000ff027431 */ /* 0x000fce00000001ff */
.L_x_40:
[----:B------:R-:W-:Y:S01]  /*2620*/  UISETP.GE.U32.AND UP1, UPT, UR13, 0x7, UPT ;  /* 0x000000070d00788c */ /* 0x000fe2000bf26070 */
[----:B------:R-:W-:Y:S01]  /*2630*/  IMAD.MOV.U32 R23, RZ, RZ, RZ ;  /* 0x000000ffff177224 */ /* 0x000fe200078e00ff */
[----:B------:R-:W-:-:S07]  /*2640*/  MOV R3, RZ ;  /* 0x000000ff00037202 */ /* 0x000fce0000000f00 */
[----:B------:R-:W-:Y:S05]  /*2650*/  BRA.U !UP1, `(.L_x_34) ;  /* 0x0000000109947547 */ /* 0x000fea000b800000 */
[----:B------:R-:W-:Y:S01]  /*2660*/  BSSY.RECONVERGENT B1, `(.L_x_35) ;  /* 0x0000023000017945 */ /* 0x000fe20003800200 */
[----:B------:R-:W-:Y:S01]  /*2670*/  IMAD.MOV.U32 R23, RZ, RZ, RZ ;  /* 0x000000ffff177224 */ /* 0x000fe200078e00ff */
[----:B------:R-:W-:-:S07]  /*2680*/  MOV R3, RZ ;  /* 0x000000ff00037202 */ /* 0x000fce0000000f00 */
.L_x_36:
[----:B------:R-:W0:Y:S01]  /*2690*/  LDCU UR6, c[0x0][0x3cc] ;  /* 0x00007980ff0677ac */ /* 0x000e220008000800 */
[----:B------:R-:W-:-:S05]  /*26a0*/  IMAD.IADD R4, R12, 0x1, R3 ;  /* 0x000000010c047824 */ /* 0x000fca00078e0203 */
[----:B------:R-:W-:-:S05]  /*26b0*/  LEA R25, R4, UR11, 0x2 ;  /* 0x0000000b04197c11 */ /* 0x000fca000f8e10ff */
        /* <DEDUP_REMOVED lines=10> */
[----:B------:R-:W2:Y:S04]  /*2760*/  LDS R20, [R26+0x8] ;  /* 0x000008001a147984 */ /* 0x000ea80000000800 */
[----:B------:R-:W3:Y:S04]  /*2770*/  LDS R18, [R26+0xc] ;  /* 0x00000c001a127984 */ /* 0x000ee80000000800 */
[----:B------:R-:W-:Y:S04]  /*2780*/  LDS R7, [R25+0x10] ;  /* 0x0000100019077984 */ /* 0x000fe80000000800 */
[----:B------:R-:W4:Y:S04]  /*2790*/  LDS R8, [R26+0x10] ;  /* 0x000010001a087984 */ /* 0x000f280000000800 */
[----:B------:R-:W-:Y:S04]  /*27a0*/  LDS R5, [R25+0x14] ;  /* 0x0000140019057984 */ /* 0x000fe80000000800 */
[----:B------:R-:W5:Y:S04]  /*27b0*/  LDS R6, [R26+0x14] ;  /* 0x000014001a067984 */ /* 0x000f680000000800 */
[----:B------:R-:W-:Y:S01]  /*27c0*/  LDS R24, [R26+0x1c] ;  /* 0x00001c001a187984 */ /* 0x000fe20000000800 */
[----:B0-----:R-:W-:-:S03]  /*27d0*/  FFMA R28, R22, R21, R23 ;  /* 0x00000015161c7223 */ /* 0x001fc60000000017 */
[----:B------:R-:W-:Y:S01]  /*27e0*/  LDS R21, [R25+0x18] ;  /* 0x0000180019157984 */ /* 0x000fe20000000800 */
[----:B-1----:R-:W-:-:S03]  /*27f0*/  FFMA R4, R19, R4, R28 ;  /* 0x0000000413047223 */ /* 0x002fc6000000001c */
[----:B------:R-:W0:Y:S01]  /*2800*/  LDS R22, [R26+0x18] ;  /* 0x000018001a167984 */ /* 0x000e220000000800 */
[----:B--2---:R-:W-:-:S03]  /*2810*/  FFMA R4, R17, R20, R4 ;  /* 0x0000001411047223 */ /* 0x004fc60000000004 */
[----:B------:R-:W1:Y:S01]  /*2820*/  LDS R23, [R25+0x1c] ;  /* 0x00001c0019177984 */ /* 0x000e620000000800 */
[----:B---3--:R-:W-:-:S04]  /*2830*/  FFMA R4, R9, R18, R4 ;  /* 0x0000001209047223 */ /* 0x008fc80000000004 */
[----:B----4-:R-:W-:-:S04]  /*2840*/  FFMA R4, R7, R8, R4 ;  /* 0x0000000807047223 */ /* 0x010fc80000000004 */
[----:B-----5:R-:W-:-:S04]  /*2850*/  FFMA R4, R5, R6, R4 ;  /* 0x0000000605047223 */ /* 0x020fc80000000004 */
[----:B0-----:R-:W-:-:S04]  /*2860*/  FFMA R4, R21, R22, R4 ;  /* 0x0000001615047223 */ /* 0x001fc80000000004 */
[----:B-1----:R-:W-:Y:S01]  /*2870*/  FFMA R23, R23, R24, R4 ;  /* 0x0000001817177223 */ /* 0x002fe20000000004 */
[----:B------:R-:W-:Y:S06]  /*2880*/  @P4 BRA `(.L_x_36) ;  /* 0xfffffffc00804947 */ /* 0x000fec000383ffff */
[----:B------:R-:W-:Y:S05]  /*2890*/  BSYNC.RECONVERGENT B1 ;  /* 0x0000000000017941 */ /* 0x000fea0003800200 */
.L_x_35:
[----:B------:R-:W-:-:S07]  /*28a0*/  IMAD.MOV.U32 R3, RZ, RZ, R13 ;  /* 0x000000ffff037224 */ /* 0x000fce00078e000d */
.L_x_34:
[----:B------:R-:W-:-:S09]  /*28b0*/  UISETP.NE.AND UP1, UPT, UR16, URZ, UPT ;  /* 0x000000ff1000728c */ /* 0x000fd2000bf25270 */
[----:B------:R-:W-:Y:S05]  /*28c0*/  BRA.U !UP1, `(.L_x_37) ;  /* 0x0000000109c07547 */ /* 0x000fea000b800000 */
[----:B------:R-:W-:Y:S02]  /*28d0*/  UIADD3 UR6, UPT, UPT, UR16, -0x1, URZ ;  /* 0xffffffff10067890 */ /* 0x000fe4000fffe0ff */
[----:B------:R-:W-:Y:S02]  /*28e0*/  UISETP.NE.AND UP2, UPT, UR17, URZ, UPT ;  /* 0x000000ff1100728c */ /* 0x000fe4000bf45270 */
[----:B------:R-:W-:-:S09]  /*28f0*/  UISETP.GE.U32.AND UP1, UPT, UR6, 0x3, UPT ;  /* 0x000000030600788c */ /* 0x000fd2000bf26070 */
[----:B------:R-:W-:Y:S05]  /*2900*/  BRA.U !UP1, `(.L_x_38) ;  /* 0x0000000109487547 */ /* 0x000fea000b800000 */
[----:B------:R-:W0:Y:S01]  /*2910*/  LDCU UR6, c[0x0][0x3cc] ;  /* 0x00007980ff0677ac */ /* 0x000e220008000800 */
[----:B------:R-:W-:-:S04]  /*2920*/  IADD3 R4, PT, PT, R12, R3, RZ ;  /* 0x000000030c047210 */ /* 0x000fc80007ffe0ff */
[----:B------:R-:W-:-:S05]  /*2930*/  LEA R4, R4, UR11, 0x2 ;  /* 0x0000000b04047c11 */ /* 0x000fca000f8e10ff */
[----:B------:R-:W-:Y:S04]  /*2940*/  LDS R6, [R4] ;  /* 0x0000000004067984 */ /* 0x000fe80000000800 */
[----:B------:R-:W-:Y:S01]  /*2950*/  LDS R9, [R4+0x4] ;  /* 0x0000040004097984 */ /* 0x000fe20000000800 */
[----:B0-----:R-:W-:-:S03]  /*2960*/  IMAD R5, R2, UR6, R3 ;  /* 0x0000000602057c24 */ /* 0x001fc6000f8e0203 */
[----:B------:R-:W-:Y:S01]  /*2970*/  LDS R17, [R4+0x8] ;  /* 0x0000080004117984 */ /* 0x000fe20000000800 */
[----:B------:R-:W-:Y:S01]  /*2980*/  VIADD R3, R3, 0x4 ;  /* 0x0000000403037836 */ /* 0x000fe20000000000 */
[----:B------:R-:W-:Y:S02]  /*2990*/  LEA R5, R5, UR18, 0x2 ;  /* 0x0000001205057c11 */ /* 0x000fe4000f8e10ff */
[----:B------:R-:W-:Y:S04]  /*29a0*/  LDS R19, [R4+0xc] ;  /* 0x00000c0004137984 */ /* 0x000fe80000000800 */
[----:B------:R-:W0:Y:S04]  /*29b0*/  LDS R7, [R5] ;  /* 0x0000000005077984 */ /* 0x000e280000000800 */
[----:B------:R-:W1:Y:S04]  /*29c0*/  LDS R8, [R5+0x4] ;  /* 0x0000040005087984 */ /* 0x000e680000000800 */
[----:B------:R-:W2:Y:S04]  /*29d0*/  LDS R18, [R5+0x8] ;  /* 0x0000080005127984 */ /* 0x000ea80000000800 */
[----:B------:R-:W3:Y:S01]  /*29e0*/  LDS R20, [R5+0xc] ;  /* 0x00000c0005147984 */ /* 0x000ee20000000800 */
[----:B0-----:R-:W-:-:S04]  /*29f0*/  FFMA R6, R6, R7, R23 ;  /* 0x0000000706067223 */ /* 0x001fc80000000017 */
[----:B-1----:R-:W-:-:S04]  /*2a00*/  FFMA R6, R9, R8, R6 ;  /* 0x0000000809067223 */ /* 0x002fc80000000006 */
[----:B--2---:R-:W-:-:S04]  /*2a10*/  FFMA R6, R17, R18, R6 ;  /* 0x0000001211067223 */ /* 0x004fc80000000006 */
[----:B---3--:R-:W-:-:S07]  /*2a20*/  FFMA R23, R19, R20, R6 ;  /* 0x0000001413177223 */ /* 0x008fce0000000006 */
.L_x_38:
[----:B------:R-:W-:Y:S05]  /*2a30*/  BRA.U !UP2, `(.L_x_37) ;  /* 0x000000010a647547 */ /* 0x000fea000b800000 */
[----:B------:R-:W0:Y:S01]  /*2a40*/  LDCU UR7, c[0x0][0x3cc] ;  /* 0x00007980ff0777ac */ /* 0x000e220008000800 */
[----:B------:R-:W-:Y:S02]  /*2a50*/  UISETP.NE.AND UP1, UPT, UR17, 0x1, UPT ;  /* 0x000000011100788c */ /* 0x000fe4000bf25270 */
[----:B0-----:R-:W-:-:S04]  /*2a60*/  ULOP3.LUT UR6, UR7, 0x1, URZ, 0xc0, !UPT ;  /* 0x0000000107067892 */ /* 0x001fc8000f8ec0ff */
[----:B------:R-:W-:-:S03]  /*2a70*/  UISETP.NE.U32.AND UP2, UPT, UR6, 0x1, UPT ;  /* 0x000000010600788c */ /* 0x000fc6000bf45070 */
[----:B------:R-:W-:Y:S08]  /*2a80*/  BRA.U !UP1, `(.L_x_39) ;  /* 0x0000000109307547 */ /* 0x000ff0000b800000 */
[----:B------:R-:W0:Y:S01]  /*2a90*/  LDCU UR6, c[0x0][0x3cc] ;  /* 0x00007980ff0677ac */ /* 0x000e220008000800 */
[----:B------:R-:W-:-:S04]  /*2aa0*/  IADD3 R4, PT, PT, R12, R3, RZ ;  /* 0x000000030c047210 */ /* 0x000fc80007ffe0ff */
[----:B------:R-:W-:-:S05]  /*2ab0*/  LEA R4, R4, UR11, 0x2 ;  /* 0x0000000b04047c11 */ /* 0x000fca000f8e10ff */
[----:B------:R-:W-:Y:S04]  /*2ac0*/  LDS R6, [R4] ;  /* 0x0000000004067984 */ /* 0x000fe80000000800 */
[----:B------:R-:W-:Y:S01]  /*2ad0*/  LDS R9, [R4+0x4] ;  /* 0x0000040004097984 */ /* 0x000fe20000000800 */
[----:B0-----:R-:W-:Y:S02]  /*2ae0*/  IMAD R5, R2, UR6, R3 ;  /* 0x0000000602057c24 */ /* 0x001fe4000f8e0203 */
[----:B------:R-:W-:-:S03]  /*2af0*/  VIADD R3, R3, 0x2 ;  /* 0x0000000203037836 */ /* 0x000fc60000000000 */
[----:B------:R-:W-:-:S05]  /*2b00*/  LEA R5, R5, UR18, 0x2 ;  /* 0x0000001205057c11 */ /* 0x000fca000f8e10ff */
[----:B------:R-:W0:Y:S04]  /*2b10*/  LDS R7, [R5] ;  /* 0x0000000005077984 */ /* 0x000e280000000800 */
[----:B------:R-:W1:Y:S01]  /*2b20*/  LDS R8, [R5+0x4] ;  /* 0x0000040005087984 */ /* 0x000e620000000800 */
[----:B0-----:R-:W-:-:S04]  /*2b30*/  FFMA R6, R6, R7, R23 ;  /* 0x0000000706067223 */ /* 0x001fc80000000017 */
[----:B-1----:R-:W-:-:S07]  /*2b40*/  FFMA R23, R9, R8, R6 ;  /* 0x0000000809177223 */ /* 0x002fce0000000006 */
.L_x_39:
[----:B------:R-:W-:Y:S05]  /*2b50*/  BRA.U UP2, `(.L_x_37) ;  /* 0x00000001021c7547 */ /* 0x000fea000b800000 */
[----:B------:R-:W-:Y:S01]  /*2b60*/  IADD3 R4, PT, PT, R12, R3, RZ ;  /* 0x000000030c047210 */ /* 0x000fe20007ffe0ff */
[----:B------:R-:W-:-:S03]  /*2b70*/  IMAD R3, R2, UR7, R3 ;  /* 0x0000000702037c24 */ /* 0x000fc6000f8e0203 */
[----:B------:R-:W-:Y:S02]  /*2b80*/  LEA R4, R4, UR11, 0x2 ;  /* 0x0000000b04047c11 */ /* 0x000fe4000f8e10ff */
[----:B------:R-:W-:-:S04]  /*2b90*/  LEA R3, R3, UR18, 0x2 ;  /* 0x0000001203037c11 */ /* 0x000fc8000f8e10ff */
[----:B------:R-:W-:Y:S04]  /*2ba0*/  LDS R4, [R4] ;  /* 0x0000000004047984 */ /* 0x000fe80000000800 */
[----:B------:R-:W0:Y:S02]  /*2bb0*/  LDS R3, [R3] ;  /* 0x0000000003037984 */ /* 0x000e240000000800 */
[----:B0-----:R-:W-:-:S07]  /*2bc0*/  FFMA R23, R4, R3, R23 ;  /* 0x0000000304177223 */ /* 0x001fce0000000017 */
.L_x_37:
[----:B------:R-:W0:Y:S02]  /*2bd0*/  LDCU UR6, c[0x0][0x3d4] ;  /* 0x00007a80ff0677ac */ /* 0x000e240008000800 */
[----:B0-----:R-:W-:Y:S01]  /*2be0*/  IMAD.U32 R17, RZ, RZ, UR6 ;  /* 0x00000006ff117e24 */ /* 0x001fe2000f8e00ff */
[----:B------:R-:W0:Y:S03]  /*2bf0*/  LDCU UR6, c[0x0][0x3c8] ;  /* 0x00007900ff0677ac */ /* 0x000e260008000800 */
[----:B------:R-:W-:Y:S01]  /*2c00*/  IMAD R3, R14, R17, R2 ;  /* 0x000000110e037224 */ /* 0x000fe200078e0202 */
[----:B------:R-:W-:-:S04]  /*2c10*/  IADD3 R2, PT, PT, R2, 0x1, RZ ;  /* 0x0000000102027810 */ /* 0x000fc80007ffe0ff */
[----:B------:R-:W-:Y:S01]  /*2c20*/  LEA R3, R3, UR12, 0x2 ;  /* 0x0000000c03037c11 */ /* 0x000fe2000f8e10ff */
[----:B------:R-:W-:Y:S01]  /*2c30*/  IMAD.IADD R4, R15, 0x1, R2 ;  /* 0x000000010f047824 */ /* 0x000fe200078e0202 */
[----:B------:R-:W-:-:S04]  /*2c40*/  ISETP.GE.AND P4, PT, R2, R17, PT ;  /* 0x000000110200720c */ /* 0x000fc80003f86270 */
[----:B------:R-:W1:Y:S01]  /*2c50*/  LDS R3, [R3] ;  /* 0x0000000003037984 */ /* 0x000e620000000800 */
[----:B0-----:R-:W-:Y:S01]  /*2c60*/  ISETP.LT.AND P5, PT, R4, UR6, PT ;  /* 0x0000000604007c0c */ /* 0x001fe2000bfa1270 */
[----:B-1----:R-:W-:-:S12]  /*2c70*/  FFMA R0, R3, R23, R0 ;  /* 0x0000001703007223 */ /* 0x002fd80000000000 */
[----:B------:R-:W-:Y:S05]  /*2c80*/  @!P4 BRA P5, `(.L_x_40) ;  /* 0xfffffff80064c947 */ /* 0x000fea000283ffff */
.L_x_28:
[----:B------:R-:W-:Y:S05]  /*2c90*/  @!P3 BRA `(.L_x_41) ;  /* 0x000000080008b947 */ /* 0x000fea0003800000 */
[----:B------:R-:W4:Y:S02]  /*2ca0*/  LDCU UR6, c[0x0][0x3cc] ;  /* 0x00007980ff0677ac */ /* 0x000f240008000800 */
[----:B----4-:R-:W-:-:S09]  /*2cb0*/  UISETP.GE.AND UP1, UPT, UR6, 0x1, UPT ;  /* 0x000000010600788c */ /* 0x010fd2000bf26270 */
[----:B------:R-:W-:Y:S05]  /*2cc0*/  BRA.U UP1, `(.L_x_42) ;  /* 0x00000001014c7547 */ /* 0x000fea000b800000 */
[----:B------:R-:W-:Y:S01]  /*2cd0*/  FADD R5, RZ, -R0 ;  /* 0x80000000ff057221 */ /* 0x000fe20000000000 */
[----:B------:R-:W4:Y:S01]  /*2ce0*/  LDCU UR21, c[0x0][0x3d4] ;  /* 0x00007a80ff1577ac */ /* 0x000f220008000800 */
[----:B------:R-:W0:Y:S01]  /*2cf0*/  LDCU UR7, c[0x0][0x3d8] ;  /* 0x00007b00ff0777ac */ /* 0x000e220008000800 */
[----:B------:R-:W0:Y:S01]  /*2d00*/  LDCU UR20, c[0x0][0x3c8] ;  /* 0x00007900ff1477ac */ /* 0x000e220008000800 */
[----:B------:R-:W-:-:S05]  /*2d10*/  UMOV UR6, URZ ;  /* 0x000000ff00067c82 */ /* 0x000fca0008000000 */
.L_x_43:
[----:B----4-:R-:W-:-:S05]  /*2d20*/  MOV R17, UR21 ;  /* 0x0000001500117c02 */ /* 0x010fca0008000f00 */
[----:B------:R-:W-:Y:S01]  /*2d30*/  IMAD R0, R14, R17, UR6 ;  /* 0x000000060e007e24 */ /* 0x000fe2000f8e0211 */
[----:B------:R-:W-:-:S04]  /*2d40*/  UIADD3 UR6, UPT, UPT, UR6, 0x1, URZ ;  /* 0x0000000106067890 */ /* 0x000fc8000fffe0ff */
[----:B------:R-:W-:-:S05]  /*2d50*/  LEA R0, R0, UR12, 0x2 ;  /* 0x0000000c00007c11 */ /* 0x000fca000f8e10ff */
[----:B-1----:R-:W0:Y:S02]  /*2d60*/  LDS R2, [R0] ;  /* 0x0000000000027984 */ /* 0x002e240000000800 */
[----:B0-----:R-:W-:-:S04]  /*2d70*/  FMUL R2, R2, UR7 ;  /* 0x0000000702027c20 */ /* 0x001fc80008400000 */
[----:B------:R-:W-:Y:S01]  /*2d80*/  FMUL R3, R5, R2 ;  /* 0x0000000205037220 */ /* 0x000fe20000400000 */
[----:B------:R-:W-:-:S04]  /*2d90*/  VIADD R2, R15, UR6 ;  /* 0x000000060f027c36 */ /* 0x000fc80008000000 */
[----:B------:R4:W-:Y:S01]  /*2da0*/  STS [R0], R3 ;  /* 0x0000000300007388 */ /* 0x0009e20000000800 */
[----:B------:R-:W-:-:S13]  /*2db0*/  ISETP.GE.AND P4, PT, R2, UR20, PT ;  /* 0x0000001402007c0c */ /* 0x000fda000bf86270 */
[----:B----4-:R-:W-:Y:S05]  /*2dc0*/  @P4 BRA `(.L_x_41) ;  /* 0x0000000400bc4947 */ /* 0x010fea0003800000 */
[----:B------:R-:W-:-:S13]  /*2dd0*/  ISETP.LE.AND P4, PT, R17, UR6, PT ;  /* 0x0000000611007c0c */ /* 0x000fda000bf83270 */
[----:B------:R-:W-:Y:S05]  /*2de0*/  @!P4 BRA `(.L_x_43) ;  /* 0xfffffffc00ccc947 */ /* 0x000fea000383ffff */
[----:B------:R-:W-:Y:S05]  /*2df0*/  BRA `(.L_x_41) ;  /* 0x0000000400b07947 */ /* 0x000fea0003800000 */
.L_x_42:
[----:B-1----:R-:W-:-:S07]  /*2e00*/  HFMA2 R2, -RZ, RZ, 0, 0 ;  /* 0x00000000ff027431 */ /* 0x002fce00000001ff */
.L_x_50:
[----:B------:R-:W-:Y:S01]  /*2e10*/  UISETP.GE.U32.AND UP1, UPT, UR13, 0x7, UPT ;  /* 0x000000070d00788c */ /* 0x000fe2000bf26070 */
[----:B0-----:R-:W-:Y:S01]  /*2e20*/  IMAD.MOV.U32 R23, RZ, RZ, RZ ;  /* 0x000000ffff177224 */ /* 0x001fe200078e00ff */
[----:B------:R-:W-:-:S07]  /*2e30*/  MOV R3, RZ ;  /* 0x000000ff00037202 */ /* 0x000fce0000000f00 */
[----:B------:R-:W-:Y:S05]  /*2e40*/  BRA.U !UP1, `(.L_x_44) ;  /* 0x0000000109947547 */ /* 0x000fea000b800000 */
[----:B------:R-:W-:Y:S01]  /*2e50*/  BSSY.RECONVERGENT B1, `(.L_x_45) ;  /* 0x0000023000017945 */ /* 0x000fe20003800200 */
[----:B------:R-:W-:Y:S01]  /*2e60*/  IMAD.MOV.U32 R23, RZ, RZ, RZ ;  /* 0x000000ffff177224 */ /* 0x000fe200078e00ff */
[----:B------:R-:W-:-:S07]  /*2e70*/  MOV R3, RZ ;  /* 0x000000ff00037202 */ /* 0x000fce0000000f00 */
.L_x_46:
        /* <DEDUP_REMOVED lines=33> */
.L_x_45:
[----:B------:R-:W-:-:S07]  /*3090*/  IMAD.MOV.U32 R3, RZ, RZ, R13 ;  /* 0x000000ffff037224 */ /* 0x000fce00078e000d */
.L_x_44:
        /* <DEDUP_REMOVED lines=18> */
[----:B------:R-:W4:Y:S04]  /*31c0*/  LDS R18, [R5+0x8] ;  /* 0x0000080005127984 */ /* 0x000f280000000800 */
[----:B------:R-:W5:Y:S01]  /*31d0*/  LDS R20, [R5+0xc] ;  /* 0x00000c0005147984 */ /* 0x000f620000000800 */
[----:B0-----:R-:W-:-:S04]  /*31e0*/  FFMA R6, R6, R7, R23 ;  /* 0x0000000706067223 */ /* 0x001fc80000000017 */
[----:B-1----:R-:W-:-:S04]  /*31f0*/  FFMA R6, R9, R8, R6 ;  /* 0x0000000809067223 */ /* 0x002fc80000000006 */
[----:B----4-:R-:W-:-:S04]  /*3200*/  FFMA R6, R17, R18, R6 ;  /* 0x0000001211067223 */ /* 0x010fc80000000006 */
[----:B-----5:R-:W-:-:S07]  /*3210*/  FFMA R23, R19, R20, R6 ;  /* 0x0000001413177223 */ /* 0x020fce0000000006 */
.L_x_48:
        /* <DEDUP_REMOVED lines=18> */
.L_x_49:
        /* <DEDUP_REMOVED lines=8> */
.L_x_47:
[----:B------:R-:W0:Y:S01]  /*33c0*/  LDCU UR6, c[0x0][0x3d4] ;  /* 0x00007a80ff0677ac */ /* 0x000e220008000800 */
[----:B------:R-:W-:Y:S01]  /*33d0*/  FADD R23, R23, -R0 ;  /* 0x8000000017177221 */ /* 0x000fe20000000000 */
[----:B0-----:R-:W-:Y:S01]  /*33e0*/  IMAD.U32 R17, RZ, RZ, UR6 ;  /* 0x00000006ff117e24 */ /* 0x001fe2000f8e00ff */
[----:B------:R-:W0:Y:S03]  /*33f0*/  LDCU UR6, c[0x0][0x3d8] ;  /* 0x00007b00ff0677ac */ /* 0x000e260008000800 */
[----:B------:R-:W-:Y:S01]  /*3400*/  IMAD R3, R14, R17, R2 ;  /* 0x000000110e037224 */ /* 0x000fe200078e0202 */
[----:B------:R-:W-:-:S04]  /*3410*/  IADD3 R2, PT, PT, R2, 0x1, RZ ;  /* 0x0000000102027810 */ /* 0x000fc80007ffe0ff */
[----:B------:R-:W-:Y:S01]  /*3420*/  LEA R3, R3, UR12, 0x2 ;  /* 0x0000000c03037c11 */ /* 0x000fe2000f8e10ff */
[----:B------:R-:W-:Y:S01]  /*3430*/  IMAD.IADD R5, R15, 0x1, R2 ;  /* 0x000000010f057824 */ /* 0x000fe200078e0202 */
[----:B------:R-:W-:-:S03]  /*3440*/  ISETP.GE.AND P4, PT, R2, R17, PT ;  /* 0x000000110200720c */ /* 0x000fc60003f86270 */
[----:B------:R-:W0:Y:S02]  /*3450*/  LDS R4, [R3] ;  /* 0x0000000003047984 */ /* 0x000e240000000800 */
[----:B0-----:R-:W-:Y:S01]  /*3460*/  FMUL R4, R4, UR6 ;  /* 0x0000000604047c20 */ /* 0x001fe20008400000 */
[----:B------:R-:W0:Y:S03]  /*3470*/  LDCU UR6, c[0x0][0x3c8] ;  /* 0x00007900ff0677ac */ /* 0x000e260008000800 */
[----:B------:R-:W-:-:S05]  /*3480*/  FMUL R4, R4, R23 ;  /* 0x0000001704047220 */ /* 0x000fca0000400000 */
[----:B------:R4:W-:Y:S01]  /*3490*/  STS [R3], R4 ;  /* 0x0000000403007388 */ /* 0x0009e20000000800 */
[----:B0-----:R-:W-:-:S13]  /*34a0*/  ISETP.LT.AND P5, PT, R5, UR6, PT ;  /* 0x0000000605007c0c */ /* 0x001fda000bfa1270 */
[----:B----4-:R-:W-:Y:S05]  /*34b0*/  @!P4 BRA P5, `(.L_x_50) ;  /* 0xfffffff80054c947 */ /* 0x010fea000283ffff */
.L_x_41:
[----:B------:R-:W4:Y:S02]  /*34c0*/  LDCU UR6, c[0x0][0x3cc] ;  /* 0x00007980ff0677ac */ /* 0x000f240008000800 */
[----:B----4-:R-:W-:-:S04]  /*34d0*/  MOV R19, UR6 ;  /* 0x0000000600137c02 */ /* 0x010fc80008000f00 */
[----:B------:R-:W-:-:S13]  /*34e0*/  ISETP.GE.AND P4, PT, R19, 0x1, PT ;  /* 0x000000011300780c */ /* 0x000fda0003f86270 */
[----:B------:R-:W-:Y:S05]  /*34f0*/  @!P4 BRA `(.L_x_14) ;  /* 0x0000000000e4c947 */ /* 0x000fea0003800000 */
[----:B------:R-:W-:Y:S05]  /*3500*/  @!P3 BRA `(.L_x_51) ;  /* 0x000000000070b947 */ /* 0x000fea0003800000 */
[----:B------:R-:W-:-:S05]  /*3510*/  UMOV UR6, URZ ;  /* 0x000000ff00067c82 */ /* 0x000fca0008000000 */
.L_x_53:
[----:B------:R-:W-:Y:S02]  /*3520*/  HFMA2 R0, -RZ, RZ, 0, 0 ;  /* 0x00000000ff007431 */ /* 0x000fe400000001ff */
[----:B0-----:R-:W-:Y:S01]  /*3530*/  IMAD.MOV.U32 R5, RZ, RZ, RZ ;  /* 0x000000ffff057224 */ /* 0x001fe200078e00ff */
[----:B------:R-:W4:Y:S01]  /*3540*/  LDCU UR7, c[0x0][0x3d4] ;  /* 0x00007a80ff0777ac */ /* 0x000f220008000800 */
[----:B------:R-:W0:Y:S01]  /*3550*/  LDCU.64 UR20, c[0x0][0x3c8] ;  /* 0x00007900ff1477ac */ /* 0x000e220008000a00 */
[----:B------:R-:W-:-:S04]  /*3560*/  NOP ;  /* 0x0000000000007918 */ /* 0x000fc80000000000 */
.L_x_52:
[----:B0-----:R-:W-:Y:S01]  /*3570*/  MOV R19, UR21 ;  /* 0x0000001500137c02 */ /* 0x001fe20008000f00 */
[----:B----4-:R-:W-:-:S04]  /*3580*/  IMAD.U32 R17, RZ, RZ, UR7 ;  /* 0x00000007ff117e24 */ /* 0x010fc8000f8e00ff */
[----:B-1----:R-:W-:Y:S02]  /*3590*/  IMAD R2, R14, R17, R0 ;  /* 0x000000110e027224 */ /* 0x002fe400078e0200 */
[C---:B------:R-:W-:Y:S02]  /*35a0*/  IMAD R3, R0.reuse, R19, UR6 ;  /* 0x0000000600037e24 */ /* 0x040fe4000f8e0213 */
[----:B------:R-:W-:Y:S01]  /*35b0*/  VIADD R0, R0, 0x1 ;  /* 0x0000000100007836 */ /* 0x000fe20000000000 */
[----:B------:R-:W-:Y:S02]  /*35c0*/  LEA R2, R2, UR12, 0x2 ;  /* 0x0000000c02027c11 */ /* 0x000fe4000f8e10ff */
[----:B------:R-:W-:Y:S02]  /*35d0*/  LEA R3, R3, UR10, 0x2 ;  /* 0x0000000a03037c11 */ /* 0x000fe4000f8e10ff */
[----:B------:R-:W-:Y:S02]  /*35e0*/  IADD3 R4, PT, PT, R15, R0, RZ ;  /* 0x000000000f047210 */ /* 0x000fe40007ffe0ff */
[----:B------:R-:W-:Y:S01]  /*35f0*/  LDS R2, [R2] ;  /* 0x0000000002027984 */ /* 0x000fe20000000800 */
[----:B------:R-:W-:-:S02]  /*3600*/  ISETP.GE.AND P3, PT, R0, R17, PT ;  /* 0x000000110000720c */ /* 0x000fc40003f66270 */
[----:B------:R-:W-:Y:S01]  /*3610*/  ISETP.LT.AND P4, PT, R4, UR20, PT ;  /* 0x0000001404007c0c */ /* 0x000fe2000bf81270 */
[----:B------:R-:W0:Y:S02]  /*3620*/  LDS R3, [R3] ;  /* 0x0000000003037984 */ /* 0x000e240000000800 */
[----:B0-----:R-:W-:-:S10]  /*3630*/  FFMA R5, R2, R3, R5 ;  /* 0x0000000302057223 */ /* 0x001fd40000000005 */
[----:B------:R-:W-:Y:S05]  /*3640*/  @!P3 BRA P4, `(.L_x_52) ;  /* 0xfffffffc00c8b947 */ /* 0x000fea000203ffff */
[----:B------:R-:W0:Y:S01]  /*3650*/  LDC.64 R2, c[0x0][0x3b0] ;  /* 0x0000ec00ff027b82 */ /* 0x000e220000000a00 */
[----:B------:R-:W-:Y:S01]  /*3660*/  VIADD R7, R16, UR6 ;  /* 0x0000000610077c36 */ /* 0x000fe20008000000 */
[----:B------:R-:W-:-:S06]  /*3670*/  UIADD3 UR6, UPT, UPT, UR6, 0x1, URZ ;  /* 0x0000000106067890 */ /* 0x000fcc000fffe0ff */
[----:B------:R-:W-:Y:S01]  /*3680*/  ISETP.NE.AND P3, PT, R19, UR6, PT ;  /* 0x0000000613007c0c */ /* 0x000fe2000bf65270 */
[----:B0-----:R-:W-:-:S05]  /*3690*/  IMAD.WIDE R2, R7, 0x4, R2 ;  /* 0x0000000407027825 */ /* 0x001fca00078e0202 */
[----:B------:R0:W-:Y:S07]  /*36a0*/  REDG.E.ADD.F32.FTZ.RN.STRONG.GPU desc[UR14][R2.64], R5 ;  /* 0x00000005020079a6 */ /* 0x0001ee000c12f30e */
[----:B------:R-:W-:Y:S05]  /*36b0*/  @!P3 BRA `(.L_x_14) ;  /* 0x000000000074b947 */ /* 0x000fea0003800000 */
[----:B------:R-:W-:Y:S05]  /*36c0*/  BRA `(.L_x_53) ;  /* 0xfffffffc00947947 */ /* 0x000fea000383ffff */
.L_x_51:
[----:B------:R-:W-:Y:S01]  /*36d0*/  UISETP.GE.U32.AND UP1, UPT, UR13, 0x3, UPT ;  /* 0x000000030d00788c */ /* 0x000fe2000bf26070 */
[----:B------:R-:W-:-:S08]  /*36e0*/  MOV R5, RZ ;  /* 0x000000ff00057202 */ /* 0x000fd00000000f00 */
[----:B------:R-:W-:Y:S05]  /*36f0*/  BRA.U !UP1, `(.L_x_54) ;  /* 0x0000000109347547 */ /* 0x000fea000b800000 */
[----:B------:R-:W4:Y:S01]  /*3700*/  LDC.64 R4, c[0x0][0x3b0] ;  /* 0x0000ec00ff047b82 */ /* 0x000f220000000a00 */
[----:B------:R-:W-:Y:S01]  /*3710*/  LOP3.LUT R0, R19, 0x7ffffffc, RZ, 0xc0, !PT ;  /* 0x7ffffffc13007812 */ /* 0x000fe200078ec0ff */
[----:B------:R-:W-:-:S06]  /*3720*/  UMOV UR6, URZ ;  /* 0x000000ff00067c82 */ /* 0x000fcc0008000000 */
.L_x_55:
[----:B-1----:R-:W-:Y:S01]  /*3730*/  VIADD R3, R16, UR6 ;  /* 0x0000000610037c36 */ /* 0x002fe20008000000 */
[----:B------:R-:W-:-:S03]  /*3740*/  UIADD3 UR6, UPT, UPT, UR6, 0x4, URZ ;  /* 0x0000000406067890 */ /* 0x000fc6000fffe0ff */
[----:B-1--4-:R-:W-:-:S03]  /*3750*/  IMAD.WIDE R2, R3, 0x4, R4 ;  /* 0x0000000403027825 */ /* 0x012fc600078e0204 */
[----:B------:R-:W-:Y:S02]  /*3760*/  ISETP.NE.AND P3, PT, R0, UR6, PT ;  /* 0x0000000600007c0c */ /* 0x000fe4000bf65270 */
[----:B------:R1:W-:Y:S04]  /*3770*/  REDG.E.ADD.F32.FTZ.RN.STRONG.GPU desc[UR14][R2.64], RZ ;  /* 0x000000ff020079a6 */ /* 0x0003e8000c12f30e */
[----:B------:R1:W-:Y:S04]  /*3780*/  REDG.E.ADD.F32.FTZ.RN.STRONG.GPU desc[UR14][R2.64+0x4], RZ ;  /* 0x000004ff020079a6 */ /* 0x0003e8000c12f30e */
[----:B------:R1:W-:Y:S04]  /*3790*/  REDG.E.ADD.F32.FTZ.RN.STRONG.GPU desc[UR14][R2.64+0x8], RZ ;  /* 0x000008ff020079a6 */ /* 0x0003e8000c12f30e */
[----:B------:R1:W-:Y:S01]  /*37a0*/  REDG.E.ADD.F32.FTZ.RN.STRONG.GPU desc[UR14][R2.64+0xc], RZ ;  /* 0x00000cff020079a6 */ /* 0x0003e2000c12f30e */
[----:B------:R-:W-:Y:S05]  /*37b0*/  @P3 BRA `(.L_x_55) ;  /* 0xfffffffc00dc3947 */ /* 0x000fea000383ffff */
[----:B------:R-:W-:-:S07]  /*37c0*/  MOV R5, R0 ;  /* 0x0000000000057202 */ /* 0x000fce0000000f00 */
.L_x_54:
[----:B------:R-:W-:-:S09]  /*37d0*/  UISETP.NE.AND UP1, UPT, UR17, URZ, UPT ;  /* 0x000000ff1100728c */ /* 0x000fd2000bf25270 */
[----:B------:R-:W-:Y:S05]  /*37e0*/  BRA.U !UP1, `(.L_x_14) ;  /* 0x0000000109287547 */ /* 0x000fea000b800000 */
[----:B-1----:R-:W1:Y:S01]  /*37f0*/  LDC.64 R2, c[0x0][0x3b0] ;  /* 0x0000ec00ff027b82 */ /* 0x002e620000000a00 */
[----:B------:R-:W-:-:S04]  /*3800*/  IMAD.IADD R5, R16, 0x1, R5 ;  /* 0x0000000110057824 */ /* 0x000fc800078e0205 */
[----:B-1----:R-:W-:-:S05]  /*3810*/  IMAD.WIDE R2, R5, 0x4, R2 ;  /* 0x0000000405027825 */ /* 0x002fca00078e0202 */
[----:B------:R4:W-:Y:S01]  /*3820*/  REDG.E.ADD.F32.FTZ.RN.STRONG.GPU desc[UR14][R2.64], RZ ;  /* 0x000000ff020079a6 */ /* 0x0009e2000c12f30e */
[----:B------:R-:W-:-:S09]  /*3830*/  UISETP.NE.AND UP1, UPT, UR17, 0x1, UPT ;  /* 0x000000011100788c */ /* 0x000fd2000bf25270 */
[----:B----4-:R-:W-:Y:S05]  /*3840*/  BRA.U !UP1, `(.L_x_14) ;  /* 0x0000000109107547 */ /* 0x010fea000b800000 */
[----:B------:R4:W-:Y:S01]  /*3850*/  REDG.E.ADD.F32.FTZ.RN.STRONG.GPU desc[UR14][R2.64+0x4], RZ ;  /* 0x000004ff020079a6 */ /* 0x0009e2000c12f30e */
[----:B------:R-:W-:-:S09]  /*3860*/  UISETP.NE.AND UP1, UPT, UR17, 0x2, UPT ;  /* 0x000000021100788c */ /* 0x000fd2000bf25270 */
[----:B----4-:R-:W-:Y:S05]  /*3870*/  BRA.U !UP1, `(.L_x_14) ;  /* 0x0000000109047547 */ /* 0x010fea000b800000 */
[----:B------:R4:W-:Y:S02]  /*3880*/  REDG.E.ADD.F32.FTZ.RN.STRONG.GPU desc[UR14][R2.64+0x8], RZ ;  /* 0x000008ff020079a6 */ /* 0x0009e4000c12f30e */
.L_x_14:
[----:B--23--:R-:W-:Y:S05]  /*3890*/  BSYNC.RECONVERGENT B0 ;  /* 0x0000000000007941 */ /* 0x00cfea0003800200 */
.L_x_13:
[----:B------:R-:W-:Y:S06]  /*38a0*/  BAR.SYNC.DEFER_BLOCKING 0x0 ;  /* 0x0000000000007b1d */ /* 0x000fec0000010000 */
[----:B------:R-:W-:Y:S04]  /*38b0*/  BSSY.RECONVERGENT B0, `(.L_x_56) ;  /* 0x0000050000007945 */ /* 0x000fe80003800200 */
[----:B------:R-:W-:Y:S05]  /*38c0*/  @!P2 BRA `(.L_x_57) ;  /* 0x000000040038a947 */ /* 0x000fea0003800000 */
[----:B------:R-:W-:-:S04]  /*38d0*/  IMAD R0, R17, UR5, R10 ;  /* 0x0000000511007c24 */ /* 0x000fc8000f8e020a */
[----:B------:R-:W-:Y:S01]  /*38e0*/  IMAD R0, R0, R19, UR9 ;  /* 0x0000000900007e24 */ /* 0x000fe2000f8e0213 */
[----:B------:R-:W-:Y:S06]  /*38f0*/  @!P1 BRA `(.L_x_58) ;  /* 0x0000000000889947 */ /* 0x000fec0003800000 */
[----:B------:R-:W-:-:S05]  /*3900*/  UMOV UR6, URZ ;  /* 0x000000ff00067c82 */ /* 0x000fca0008000000 */
.L_x_60:
[----:B0--3--:R-:W0:Y:S01]  /*3910*/  S2R R5, SR_CgaCtaId ;  /* 0x0000000000057919 */ /* 0x009e220000008800 */
[----:B-1--4-:R-:W1:Y:S01]  /*3920*/  LDC.64 R2, c[0x0][0x3c8] ;  /* 0x0000f200ff027b82 */ /* 0x012e620000000a00 */
[----:B------:R-:W-:Y:S01]  /*3930*/  MOV R4, 0x400 ;  /* 0x0000040000047802 */ /* 0x000fe20000000f00 */
[----:B------:R-:W-:Y:S01]  /*3940*/  HFMA2 R6, -RZ, RZ, 0, 0 ;  /* 0x00000000ff067431 */ /* 0x000fe200000001ff */
[----:B------:R-:W2:Y:S02]  /*3950*/  LDCU.64 UR20, c[0x0][0x3d0] ;  /* 0x00007a00ff1477ac */ /* 0x000ea40008000a00 */
[----:B0-----:R-:W-:Y:S02]  /*3960*/  LEA R19, R5, R4, 0x18 ;  /* 0x0000000405137211 */ /* 0x001fe400078ec0ff */
[----:B--2---:R-:W-:-:S07]  /*3970*/  CS2R R4, SRZ ;  /* 0x0000000000047805 */ /* 0x004fce000001ff00 */
.L_x_59:
[C---:B-1----:R-:W-:Y:S02]  /*3980*/  IMAD R8, R6.reuse, R3, UR6 ;  /* 0x0000000606087e24 */ /* 0x042fe4000f8e0203 */
[C---:B------:R-:W-:Y:S01]  /*3990*/  IMAD R7, R6.reuse, UR21, R10 ;  /* 0x0000001506077c24 */ /* 0x040fe2000f8e020a */
[----:B------:R-:W-:Y:S01]  /*39a0*/  IADD3 R6, PT, PT, R6, 0x1, RZ ;  /* 0x0000000106067810 */ /* 0x000fe20007ffe0ff */
[C---:B------:R-:W-:Y:S01]  /*39b0*/  IMAD R9, R8.reuse, 0x4, R19 ;  /* 0x0000000408097824 */ /* 0x040fe200078e0213 */
[----:B------:R-:W-:Y:S02]  /*39c0*/  LEA R15, R8, UR11, 0x2 ;  /* 0x0000000b080f7c11 */ /* 0x000fe4000f8e10ff */
[----:B------:R-:W-:Y:S01]  /*39d0*/  LEA R7, R7, UR12, 0x2 ;  /* 0x0000000c07077c11 */ /* 0x000fe2000f8e10ff */
[C---:B------:R-:W-:Y:S01]  /*39e0*/  VIADD R17, R6.reuse, UR19 ;  /* 0x0000001306117c36 */ /* 0x040fe20008000000 */
[----:B------:R-:W-:Y:S01]  /*39f0*/  ISETP.GE.AND P2, PT, R6, UR20, PT ;  /* 0x0000001406007c0c */ /* 0x000fe2000bf46270 */
[----:B------:R-:W-:Y:S03]  /*3a00*/  LDS R9, [R9] ;  /* 0x0000000009097984 */ /* 0x000fe60000000800 */
[----:B------:R-:W-:Y:S01]  /*3a10*/  ISETP.LT.AND P3, PT, R17, R2, PT ;  /* 0x000000021100720c */ /* 0x000fe20003f61270 */
[----:B------:R-:W0:Y:S04]  /*3a20*/  LDS R8, [R7] ;  /* 0x0000000007087984 */ /* 0x000e280000000800 */
[----:B------:R-:W1:Y:S01]  /*3a30*/  LDS R15, [R15] ;  /* 0x000000000f0f7984 */ /* 0x000e620000000800 */
[C---:B0-----:R-:W-:Y:S01]  /*3a40*/  FFMA R5, R8.reuse, R9, R5 ;  /* 0x0000000908057223 */ /* 0x041fe20000000005 */
[----:B-1----:R-:W-:-:S06]  /*3a50*/  FFMA R4, R8, R15, R4 ;  /* 0x0000000f08047223 */ /* 0x002fcc0000000004 */
[----:B------:R-:W-:Y:S05]  /*3a60*/  @!P2 BRA P3, `(.L_x_59) ;  /* 0xfffffffc00c4a947 */ /* 0x000fea000183ffff */
[----:B------:R-:W0:Y:S01]  /*3a70*/  LDC.64 R6, c[0x0][0x3b8] ;  /* 0x0000ee00ff067b82 */ /* 0x000e220000000a00 */
[----:B------:R-:W-:-:S07]  /*3a80*/  IADD3 R15, PT, PT, R0, UR6, RZ ;  /* 0x00000006000f7c10 */ /* 0x000fce000fffe0ff */
[----:B------:R-:W1:Y:S01]  /*3a90*/  LDC.64 R8, c[0x0][0x3c0] ;  /* 0x0000f000ff087b82 */ /* 0x000e620000000a00 */
[----:B------:R-:W-:-:S06]  /*3aa0*/  UIADD3 UR6, UPT, UPT, UR6, 0x1, URZ ;  /* 0x0000000106067890 */ /* 0x000fcc000fffe0ff */
[----:B------:R-:W-:Y:S01]  /*3ab0*/  ISETP.NE.AND P2, PT, R3, UR6, PT ;  /* 0x0000000603007c0c */ /* 0x000fe2000bf45270 */
[----:B0-----:R-:W-:-:S05]  /*3ac0*/  IMAD.WIDE R6, R15, 0x4, R6 ;  /* 0x000000040f067825 */ /* 0x001fca00078e0206 */
[----:B------:R3:W-:Y:S01]  /*3ad0*/  REDG.E.ADD.F32.FTZ.RN.STRONG.GPU desc[UR14][R6.64], R5 ;  /* 0x00000005060079a6 */ /* 0x0007e2000c12f30e */
[----:B-1----:R-:W-:-:S05]  /*3ae0*/  IMAD.WIDE R8, R15, 0x4, R8 ;  /* 0x000000040f087825 */ /* 0x002fca00078e0208 */
[----:B------:R3:W-:Y:S01]  /*3af0*/  REDG.E.ADD.F32.FTZ.RN.STRONG.GPU desc[UR14][R8.64], R4 ;  /* 0x00000004080079a6 */ /* 0x0007e2000c12f30e */
[----:B------:R-:W-:Y:S05]  /*3b00*/  @!P2 BRA `(.L_x_57) ;  /* 0x0000000000a8a947 */ /* 0x000fea0003800000 */
[----:B------:R-:W-:Y:S05]  /*3b10*/  BRA `(.L_x_60) ;  /* 0xfffffffc007c7947 */ /* 0x000fea000383ffff */
.L_x_58:
[----:B------:R-:W-:Y:S01]  /*3b20*/  UISETP.GE.U32.AND UP1, UPT, UR13, 0x3, UPT ;  /* 0x000000030d00788c */ /* 0x000fe2000bf26070 */
[----:B0-----:R-:W-:-:S08]  /*3b30*/  IMAD.MOV.U32 R7, RZ, RZ, RZ ;  /* 0x000000ffff077224 */ /* 0x001fd000078e00ff */
[----:B------:R-:W-:Y:S05]  /*3b40*/  BRA.U !UP1, `(.L_x_61) ;  /* 0x0000000109547547 */ /* 0x000fea000b800000 */
[----:B------:R-:W0:Y:S01]  /*3b50*/  LDC.64 R4, c[0x0][0x3b8] ;  /* 0x0000ee00ff047b82 */ /* 0x000e220000000a00 */
[----:B------:R-:W-:Y:S01]  /*3b60*/  BSSY.RECONVERGENT B1, `(.L_x_62) ;  /* 0x0000012000017945 */ /* 0x000fe20003800200 */
[----:B------:R-:W-:Y:S02]  /*3b70*/  LOP3.LUT R18, R19, 0x7ffffffc, RZ, 0xc0, !PT ;  /* 0x7ffffffc13127812 */ /* 0x000fe400078ec0ff */
[----:B------:R-:W-:-:S04]  /*3b80*/  MOV R15, RZ ;  /* 0x000000ff000f7202 */ /* 0x000fc80000000f00 */
[----:B-1--4-:R-:W1:Y:S03]  /*3b90*/  LDC.64 R2, c[0x0][0x3c0] ;  /* 0x0000f000ff027b82 */ /* 0x012e660000000a00 */
.L_x_63:
[----:B--2---:R-:W-:Y:S01]  /*3ba0*/  IMAD.IADD R9, R0, 0x1, R15 ;  /* 0x0000000100097824 */ /* 0x004fe200078e020f */
[----:B------:R-:W-:-:S03]  /*3bb0*/  IADD3 R15, PT, PT, R15, 0x4, RZ ;  /* 0x000000040f0f7810 */ /* 0x000fc60007ffe0ff */
[----:B0-----:R-:W-:Y:S01]  /*3bc0*/  IMAD.WIDE R6, R9, 0x4, R4 ;  /* 0x0000000409067825 */ /* 0x001fe200078e0204 */
[----:B------:R-:W-:-:S03]  /*3bd0*/  ISETP.NE.AND P2, PT, R15, R18, PT ;  /* 0x000000120f00720c */ /* 0x000fc60003f45270 */
[----:B-1----:R-:W-:Y:S01]  /*3be0*/  IMAD.WIDE R8, R9, 0x4, R2 ;  /* 0x0000000409087825 */ /* 0x002fe200078e0202 */
[----:B------:R2:W-:Y:S04]  /*3bf0*/  REDG.E.ADD.F32.FTZ.RN.STRONG.GPU desc[UR14][R6.64], RZ ;  /* 0x000000ff060079a6 */ /* 0x0005e8000c12f30e */
[----:B------:R2:W-:Y:S04]  /*3c00*/  REDG.E.ADD.F32.FTZ.RN.STRONG.GPU desc[UR14][R8.64], RZ ;  /* 0x000000ff080079a6 */ /* 0x0005e8000c12f30e */
[----:B------:R2:W-:Y:S04]  /*3c10*/  REDG.E.ADD.F32.FTZ.RN.STRONG.GPU desc[UR14][R6.64+0x4], RZ ;  /* 0x000004ff060079a6 */ /* 0x0005e8000c12f30e */
[----:B------:R2:W-:Y:S04]  /*3c20*/  REDG.E.ADD.F32.FTZ.RN.STRONG.GPU desc[UR14][R8.64+0x4], RZ ;  /* 0x000004ff080079a6 */ /* 0x0005e8000c12f30e */
[----:B------:R2:W-:Y:S04]  /*3c30*/  REDG.E.ADD.F32.FTZ.RN.STRONG.GPU desc[UR14][R6.64+0x8], RZ ;  /* 0x000008ff060079a6 */ /* 0x0005e8000c12f30e */
[----:B------:R2:W-:Y:S04]  /*3c40*/  REDG.E.ADD.F32.FTZ.RN.STRONG.GPU desc[UR14][R8.64+0x8], RZ ;  /* 0x000008ff080079a6 */ /* 0x0005e8000c12f30e */
[----:B------:R2:W-:Y:S04]  /*3c50*/  REDG.E.ADD.F32.FTZ.RN.STRONG.GPU desc[UR14][R6.64+0xc], RZ ;  /* 0x00000cff060079a6 */ /* 0x0005e8000c12f30e */
[----:B------:R2:W-:Y:S01]  /*3c60*/  REDG.E.ADD.F32.FTZ.RN.STRONG.GPU desc[UR14][R8.64+0xc], RZ ;  /* 0x00000cff080079a6 */ /* 0x0005e2000c12f30e */
[----:B------:R-:W-:Y:S05]  /*3c70*/  @P2 BRA `(.L_x_63) ;  /* 0xfffffffc00c82947 */ /* 0x000fea000383ffff */
[----:B------:R-:W-:Y:S05]  /*3c80*/  BSYNC.RECONVERGENT B1 ;  /* 0x0000000000017941 */ /* 0x000fea0003800200 */
.L_x_62:
[----:B--2---:R-:W-:-:S07]  /*3c90*/  IMAD.MOV.U32 R7, RZ, RZ, R18 ;  /* 0x000000ffff077224 */ /* 0x004fce00078e0012 */
.L_x_61:
[----:B------:R-:W-:-:S09]  /*3ca0*/  UISETP.NE.AND UP1, UPT, UR17, URZ, UPT ;  /* 0x000000ff1100728c */ /* 0x000fd2000bf25270 */
[----:B------:R-:W-:Y:S05]  /*3cb0*/  BRA.U !UP1, `(.L_x_57) ;  /* 0x00000001093c7547 */ /* 0x000fea000b800000 */
[----:B-1--4-:R-:W0:Y:S01]  /*3cc0*/  LDC.64 R2, c[0x0][0x3b8] ;  /* 0x0000ee00ff027b82 */ /* 0x012e220000000a00 */
[----:B------:R-:W-:-:S07]  /*3cd0*/  IADD3 R7, PT, PT, R0, R7, RZ ;  /* 0x0000000700077210 */ /* 0x000fce0007ffe0ff */
[----:B------:R-:W1:Y:S01]  /*3ce0*/  LDC.64 R4, c[0x0][0x3c0] ;  /* 0x0000f000ff047b82 */ /* 0x000e620000000a00 */
[----:B0-----:R-:W-:-:S05]  /*3cf0*/  IMAD.WIDE R2, R7, 0x4, R2 ;  /* 0x0000000407027825 */ /* 0x001fca00078e0202 */
[----:B------:R2:W-:Y:S01]  /*3d00*/  REDG.E.ADD.F32.FTZ.RN.STRONG.GPU desc[UR14][R2.64], RZ ;  /* 0x000000ff020079a6 */ /* 0x0005e2000c12f30e */
[----:B-1----:R-:W-:-:S05]  /*3d10*/  IMAD.WIDE R4, R7, 0x4, R4 ;  /* 0x0000000407047825 */ /* 0x002fca00078e0204 */
[----:B------:R2:W-:Y:S01]  /*3d20*/  REDG.E.ADD.F32.FTZ.RN.STRONG.GPU desc[UR14][R4.64], RZ ;  /* 0x000000ff040079a6 */ /* 0x0005e2000c12f30e */
[----:B------:R-:W-:-:S09]  /*3d30*/  UISETP.NE.AND UP1, UPT, UR17, 0x1, UPT ;  /* 0x000000011100788c */ /* 0x000fd2000bf25270 */
[----:B--2---:R-:W-:Y:S05]  /*3d40*/  BRA.U !UP1, `(.L_x_57) ;  /* 0x0000000109187547 */ /* 0x004fea000b800000 */
[----:B------:R2:W-:Y:S04]  /*3d50*/  REDG.E.ADD.F32.FTZ.RN.STRONG.GPU desc[UR14][R2.64+0x4], RZ ;  /* 0x000004ff020079a6 */ /* 0x0005e8000c12f30e */
[----:B------:R2:W-:Y:S01]  /*3d60*/  REDG.E.ADD.F32.FTZ.RN.STRONG.GPU desc[UR14][R4.64+0x4], RZ ;  /* 0x000004ff040079a6 */ /* 0x0005e2000c12f30e */
[----:B------:R-:W-:-:S09]  /*3d70*/  UISETP.NE.AND UP1, UPT, UR17, 0x2, UPT ;  /* 0x000000021100788c */ /* 0x000fd2000bf25270 */
[----:B--2---:R-:W-:Y:S05]  /*3d80*/  BRA.U !UP1, `(.L_x_57) ;  /* 0x0000000109087547 */ /* 0x004fea000b800000 */
[----:B------:R2:W-:Y:S04]  /*3d90*/  REDG.E.ADD.F32.FTZ.RN.STRONG.GPU desc[UR14][R2.64+0x8], RZ ;  /* 0x000008ff020079a6 */ /* 0x0005e8000c12f30e */
[----:B------:R2:W-:Y:S02]  /*3da0*/  REDG.E.ADD.F32.FTZ.RN.STRONG.GPU desc[UR14][R4.64+0x8], RZ ;  /* 0x000008ff040079a6 */ /* 0x0005e4000c12f30e */
.L_x_57:
[----:B------:R-:W-:Y:S05]  /*3db0*/  BSYNC.RECONVERGENT B0 ;  /* 0x0000000000007941 */ /* 0x000fea0003800200 */
.L_x_56:
[----:B------:R-:W-:Y:S01]  /*3dc0*/  UIADD3 UR5, UPT, UPT, UR5, 0x1, URZ ;  /* 0x0000000105057890 */ /* 0x000fe2000fffe0ff */
[----:B------:R-:W-:Y:S05]  /*3dd0*/  BAR.SYNC.DEFER_BLOCKING 0x0 ;  /* 0x0000000000007b1d */ /* 0x000fea0000010000 */
[----:B------:R-:W-:-:S13]  /*3de0*/  ISETP.NE.AND P2, PT, R11, UR5, PT ;  /* 0x000000050b007c0c */ /* 0x000fda000bf45270 */
[----:B------:R-:W-:Y:S05]  /*3df0*/  @P2 BRA `(.L_x_64) ;  /* 0xffffffd000802947 */ /* 0x000fea000383ffff */
.L_x_6:
[----:B------:R-:W-:Y:S05]  /*3e00*/  BRA.U UP0, `(.L_x_65) ;  /* 0xffffffc500e07547 */ /* 0x000fea000b83ffff */
[----:B------:R-:W-:Y:S05]  /*3e10*/  EXIT ;  /* 0x000000000000794d */ /* 0x000fea0003800000 */
        .weak           $__internal_0_$__cuda_sm3x_div_rn_noftz_f32_slowpath
        .type           $__internal_0_$__cuda_sm3x_div_rn_noftz_f32_slowpath,@function
        .size           $__internal_0_$__cuda_sm3x_div_rn_noftz_f32_slowpath,(.L_x_159 - $__internal_0_$__cuda_sm3x_div_rn_noftz_f32_slowpath)
$__internal_0_$__cuda_sm3x_div_rn_noftz_f32_slowpath:
[----:B------:R-:W-:Y:S01]  /*3e20*/  SHF.R.U32.HI R7, RZ, 0x17, R3 ;  /* 0x00000017ff077819 */ /* 0x000fe20000011603 */
[----:B------:R-:W-:Y:S01]  /*3e30*/  BSSY.RECONVERGENT B2, `(.L_x_66) ;  /* 0x0000064000027945 */ /* 0x000fe20003800200 */
[--C-:B------:R-:W-:Y:S01]  /*3e40*/  SHF.R.U32.HI R8, RZ, 0x17, R0.reuse ;  /* 0x00000017ff087819 */ /* 0x100fe20000011600 */
[----:B------:R-:W-:Y:S01]  /*3e50*/  IMAD.MOV.U32 R9, RZ, RZ, R0 ;  /* 0x000000ffff097224 */ /* 0x000fe200078e0000 */
[----:B------:R-:W-:Y:S02]  /*3e60*/  LOP3.LUT R7, R7, 0xff, RZ, 0xc0, !PT ;  /* 0x000000ff07077812 */ /* 0x000fe400078ec0ff */
[----:B------:R-:W-:-:S03]  /*3e70*/  LOP3.LUT R18, R8, 0xff, RZ, 0xc0, !PT ;  /* 0x000000ff08127812 */ /* 0x000fc600078ec0ff */
[----:B------:R-:W-:Y:S01]  /*3e80*/  VIADD R17, R7, 0xffffffff ;  /* 0xffffffff07117836 */ /* 0x000fe20000000000 */
[----:B------:R-:W-:-:S04]  /*3e90*/  IADD3 R8, PT, PT, R18, -0x1, RZ ;  /* 0xffffffff12087810 */ /* 0x000fc80007ffe0ff */
[----:B------:R-:W-:-:S04]  /*3ea0*/  ISETP.GT.U32.AND P4, PT, R17, 0xfd, PT ;  /* 0x000000fd1100780c */ /* 0x000fc80003f84070 */
[----:B------:R-:W-:-:S13]  /*3eb0*/  ISETP.GT.U32.OR P4, PT, R8, 0xfd, P4 ;  /* 0x000000fd0800780c */ /* 0x000fda0002784470 */
[----:B------:R-:W-:Y:S01]  /*3ec0*/  @!P4 MOV R8, RZ ;  /* 0x000000ff0008c202 */ /* 0x000fe20000000f00 */
[----:B------:R-:W-:Y:S06]  /*3ed0*/  @!P4 BRA `(.L_x_67) ;  /* 0x000000000060c947 */ /* 0x000fec0003800000 */
[----:B------:R-:W-:Y:S02]  /*3ee0*/  FSETP.GTU.FTZ.AND P5, PT, |R3|, +INF , PT ;  /* 0x7f8000000300780b */ /* 0x000fe40003fbc200 */
[----:B------:R-:W-:-:S04]  /*3ef0*/  FSETP.GTU.FTZ.AND P4, PT, |R0|, +INF , PT ;  /* 0x7f8000000000780b */ /* 0x000fc80003f9c200 */
[----:B------:R-:W-:-:S13]  /*3f00*/  PLOP3.LUT P4, PT, P4, P5, PT, 0xf8, 0x8f ;  /* 0x00000000008f781c */ /* 0x000fda000278bf70 */
[----:B------:R-:W-:Y:S05]  /*3f10*/  @P4 BRA `(.L_x_68) ;  /* 0x0000000400504947 */ /* 0x000fea0003800000 */
[----:B------:R-:W-:-:S13]  /*3f20*/  LOP3.LUT P4, RZ, R3, 0x7fffffff, R9, 0xc8, !PT ;  /* 0x7fffffff03ff7812 */ /* 0x000fda000788c809 */
[----:B------:R-:W-:Y:S05]  /*3f30*/  @!P4 BRA `(.L_x_69) ;  /* 0x000000040040c947 */ /* 0x000fea0003800000 */
[C---:B------:R-:W-:Y:S02]  /*3f40*/  FSETP.NEU.FTZ.AND P6, PT, |R0|.reuse, +INF , PT ;  /* 0x7f8000000000780b */ /* 0x040fe40003fdd200 */
[----:B------:R-:W-:Y:S02]  /*3f50*/  FSETP.NEU.FTZ.AND P5, PT, |R3|, +INF , PT ;  /* 0x7f8000000300780b */ /* 0x000fe40003fbd200 */
[----:B------:R-:W-:-:S11]  /*3f60*/  FSETP.NEU.FTZ.AND P4, PT, |R0|, +INF , PT ;  /* 0x7f8000000000780b */ /* 0x000fd60003f9d200 */
[----:B------:R-:W-:Y:S05]  /*3f70*/  @!P5 BRA !P6, `(.L_x_69) ;  /* 0x000000040030d947 */ /* 0x000fea0007000000 */
[----:B------:R-:W-:-:S04]  /*3f80*/  LOP3.LUT P6, RZ, R9, 0x7fffffff, RZ, 0xc0, !PT ;  /* 0x7fffffff09ff7812 */ /* 0x000fc800078cc0ff */
[----:B------:R-:W-:-:S13]  /*3f90*/  PLOP3.LUT P5, PT, P5, P6, PT, 0x2f, 0xf2 ;  /* 0x0000000000f2781c */ /* 0x000fda0002fac577 */
[----:B------:R-:W-:Y:S05]  /*3fa0*/  @P5 BRA `(.L_x_70) ;  /* 0x00000004001c5947 */ /* 0x000fea0003800000 */
[----:B------:R-:W-:-:S04]  /*3fb0*/  LOP3.LUT P5, RZ, R3, 0x7fffffff, RZ, 0xc0, !PT ;  /* 0x7fffffff03ff7812 */ /* 0x000fc800078ac0ff */
[----:B------:R-:W-:-:S13]  /*3fc0*/  PLOP3.LUT P4, PT, P4, P5, PT, 0x2f, 0xf2 ;  /* 0x0000000000f2781c */ /* 0x000fda000278a577 */
[----:B------:R-:W-:Y:S05]  /*3fd0*/  @P4 BRA `(.L_x_71) ;  /* 0x0000000400044947 */ /* 0x000fea0003800000 */
[----:B------:R-:W-:Y:S01]  /*3fe0*/  VIADD R8, R18, 0xffffffff ;  /* 0xffffffff12087836 */ /* 0x000fe20000000000 */
[----:B------:R-:W-:-:S04]  /*3ff0*/  ISETP.GE.AND P5, PT, R17, RZ, PT ;  /* 0x000000ff1100720c */ /* 0x000fc80003fa6270 */
[----:B------:R-:W-:-:S09]  /*4000*/  ISETP.GE.AND P4, PT, R8, RZ, PT ;  /* 0x000000ff0800720c */ /* 0x000fd20003f86270 */
[----:B------:R-:W-:-:S04]  /*4010*/  @!P5 FFMA R3, R3, 1.84467440737095516160e+19, RZ ;  /* 0x5f8000000303d823 */ /* 0x000fc800000000ff */
[----:B------:R-:W-:Y:S01]  /*4020*/  @P4 MOV R8, RZ ;  /* 0x000000ff00084202 */ /* 0x000fe20000000f00 */
[----:B------:R-:W-:Y:S02]  /*4030*/  @!P4 IMAD.MOV.U32 R8, RZ, RZ, -0x40 ;  /* 0xffffffc0ff08c424 */ /* 0x000fe400078e00ff */
[----:B------:R-:W-:-:S03]  /*4040*/  @!P4 FFMA R9, R0, 1.84467440737095516160e+19, RZ ;  /* 0x5f8000000009c823 */ /* 0x000fc600000000ff */
[----:B------:R-:W-:-:S07]  /*4050*/  @!P5 IADD3 R8, PT, PT, R8, 0x40, RZ ;  /* 0x000000400808d810 */ /* 0x000fce0007ffe0ff */
.L_x_67:
[----:B------:R-:W-:Y:S01]  /*4060*/  LEA R0, R7, 0xc0800000, 0x17 ;  /* 0xc080000007007811 */ /* 0x000fe200078eb8ff */
[----:B------:R-:W-:Y:S01]  /*4070*/  BSSY.RECONVERGENT B3, `(.L_x_72) ;  /* 0x0000036000037945 */ /* 0x000fe20003800200 */
[----:B------:R-:W-:-:S03]  /*4080*/  IADD3 R18, PT, PT, R18, -0x7f, RZ ;  /* 0xffffff8112127810 */ /* 0x000fc60007ffe0ff */
[----:B------:R-:W-:Y:S02]  /*4090*/  IMAD.IADD R17, R3, 0x1, -R0 ;  /* 0x0000000103117824 */ /* 0x000fe400078e0a00 */
[----:B------:R-:W-:Y:S02]  /*40a0*/  IMAD R0, R18, -0x800000, R9 ;  /* 0xff80000012007824 */ /* 0x000fe400078e0209 */
[----:B------:R-:W0:Y:S01]  /*40b0*/  MUFU.RCP R3, R17 ;  /* 0x0000001100037308 */ /* 0x000e220000001000 */
[----:B------:R-:W-:-:S04]  /*40c0*/  FADD.FTZ R19, -R17, -RZ ;  /* 0x800000ff11137221 */ /* 0x000fc80000010100 */
[----:B0-----:R-:W-:-:S04]  /*40d0*/  FFMA R20, R3, R19, 1 ;  /* 0x3f80000003147423 */ /* 0x001fc80000000013 */
[----:B------:R-:W-:-:S04]  /*40e0*/  FFMA R3, R3, R20, R3 ;  /* 0x0000001403037223 */ /* 0x000fc80000000003 */
[----:B------:R-:W-:-:S04]  /*40f0*/  FFMA R20, R0, R3, RZ ;  /* 0x0000000300147223 */ /* 0x000fc800000000ff */
[----:B------:R-:W-:-:S04]  /*4100*/  FFMA R9, R19, R20, R0 ;  /* 0x0000001413097223 */ /* 0x000fc80000000000 */
[----:B------:R-:W-:Y:S01]  /*4110*/  FFMA R20, R3, R9, R20 ;  /* 0x0000000903147223 */ /* 0x000fe20000000014 */
[----:B------:R-:W-:-:S03]  /*4120*/  IADD3 R9, PT, PT, R18, 0x7f, -R7 ;  /* 0x0000007f12097810 */ /* 0x000fc60007ffe807 */
[----:B------:R-:W-:Y:S02]  /*4130*/  FFMA R19, R19, R20, R0 ;  /* 0x0000001413137223 */ /* 0x000fe40000000000 */
[----:B------:R-:W-:Y:S02]  /*4140*/  IMAD.IADD R9, R9, 0x1, R8 ;  /* 0x0000000109097824 */ /* 0x000fe400078e0208 */
[----:B------:R-:W-:-:S05]  /*4150*/  FFMA R0, R3, R19, R20 ;  /* 0x0000001303007223 */ /* 0x000fca0000000014 */
[----:B------:R-:W-:-:S04]  /*4160*/  SHF.R.U32.HI R7, RZ, 0x17, R0 ;  /* 0x00000017ff077819 */ /* 0x000fc80000011600 */
[----:B------:R-:W-:-:S04]  /*4170*/  LOP3.LUT R7, R7, 0xff, RZ, 0xc0, !PT ;  /* 0x000000ff07077812 */ /* 0x000fc800078ec0ff */
[----:B------:R-:W-:-:S05]  /*4180*/  IADD3 R17, PT, PT, R7, R9, RZ ;  /* 0x0000000907117210 */ /* 0x000fca0007ffe0ff */
[----:B------:R-:W-:-:S05]  /*4190*/  VIADD R7, R17, 0xffffffff ;  /* 0xffffffff11077836 */ /* 0x000fca0000000000 */
[----:B------:R-:W-:-:S13]  /*41a0*/  ISETP.GE.U32.AND P4, PT, R7, 0xfe, PT ;  /* 0x000000fe0700780c */ /* 0x000fda0003f86070 */
[----:B------:R-:W-:Y:S05]  /*41b0*/  @!P4 BRA `(.L_x_73) ;  /* 0x000000000080c947 */ /* 0x000fea0003800000 */
[----:B------:R-:W-:-:S13]  /*41c0*/  ISETP.GT.AND P4, PT, R17, 0xfe, PT ;  /* 0x000000fe1100780c */ /* 0x000fda0003f84270 */
[----:B------:R-:W-:Y:S05]  /*41d0*/  @P4 BRA `(.L_x_74) ;  /* 0x00000000006c4947 */ /* 0x000fea0003800000 */
[----:B------:R-:W-:-:S13]  /*41e0*/  ISETP.GE.AND P4, PT, R17, 0x1, PT ;  /* 0x000000011100780c */ /* 0x000fda0003f86270 */
[----:B------:R-:W-:Y:S05]  /*41f0*/  @P4 BRA `(.L_x_75) ;  /* 0x0000000000744947 */ /* 0x000fea0003800000 */
[----:B------:R-:W-:Y:S02]  /*4200*/  ISETP.GE.AND P4, PT, R17, -0x18, PT ;  /* 0xffffffe81100780c */ /* 0x000fe40003f86270 */
[----:B------:R-:W-:-:S11]  /*4210*/  LOP3.LUT R0, R0, 0x80000000, RZ, 0xc0, !PT ;  /* 0x8000000000007812 */ /* 0x000fd600078ec0ff */
[----:B------:R-:W-:Y:S05]  /*4220*/  @!P4 BRA `(.L_x_75) ;  /* 0x000000000068c947 */ /* 0x000fea0003800000 */
[-CC-:B------:R-:W-:Y:S01]  /*4230*/  FFMA.RZ R7, R3, R19.reuse, R20.reuse ;  /* 0x0000001303077223 */ /* 0x180fe2000000c014 */
[----:B------:R-:W-:Y:S01]  /*4240*/  IADD3 R18, PT, PT, R17, 0x20, RZ ;  /* 0x0000002011127810 */ /* 0x000fe20007ffe0ff */
[-CC-:B------:R-:W-:Y:S01]  /*4250*/  FFMA.RM R8, R3, R19.reuse, R20.reuse ;  /* 0x0000001303087223 */ /* 0x180fe20000004014 */
[----:B------:R-:W-:Y:S02]  /*4260*/  ISETP.NE.AND P6, PT, R17, RZ, PT ;  /* 0x000000ff1100720c */ /* 0x000fe40003fc5270 */
[----:B------:R-:W-:Y:S01]  /*4270*/  LOP3.LUT R9, R7, 0x7fffff, RZ, 0xc0, !PT ;  /* 0x007fffff07097812 */ /* 0x000fe200078ec0ff */
[----:B------:R-:W-:Y:S01]  /*4280*/  FFMA.RP R7, R3, R19, R20 ;  /* 0x0000001303077223 */ /* 0x000fe20000008014 */
[----:B------:R-:W-:Y:S01]  /*4290*/  IMAD.MOV R3, RZ, RZ, -R17 ;  /* 0x000000ffff037224 */ /* 0x000fe200078e0a11 */
[----:B------:R-:W-:Y:S02]  /*42a0*/  ISETP.NE.AND P5, PT, R17, RZ, PT ;  /* 0x000000ff1100720c */ /* 0x000fe40003fa5270 */
[----:B------:R-:W-:-:S02]  /*42b0*/  LOP3.LUT R9, R9, 0x800000, RZ, 0xfc, !PT ;  /* 0x0080000009097812 */ /* 0x000fc400078efcff */
[----:B------:R-:W-:Y:S02]  /*42c0*/  FSETP.NEU.FTZ.AND P4, PT, R7, R8, PT ;  /* 0x000000080700720b */ /* 0x000fe40003f9d000 */
[----:B------:R-:W-:Y:S02]  /*42d0*/  SHF.L.U32 R18, R9, R18, RZ ;  /* 0x0000001209127219 */ /* 0x000fe400000006ff */
[----:B------:R-:W-:Y:S02]  /*42e0*/  SEL R8, R3, RZ, P6 ;  /* 0x000000ff03087207 */ /* 0x000fe40003000000 */
[----:B------:R-:W-:Y:S02]  /*42f0*/  ISETP.NE.AND P5, PT, R18, RZ, P5 ;  /* 0x000000ff1200720c */ /* 0x000fe40002fa5270 */
[----:B------:R-:W-:Y:S02]  /*4300*/  SHF.R.U32.HI R8, RZ, R8, R9 ;  /* 0x00000008ff087219 */ /* 0x000fe40000011609 */
[----:B------:R-:W-:-:S02]  /*4310*/  PLOP3.LUT P4, PT, P4, P5, PT, 0xf8, 0x8f ;  /* 0x00000000008f781c */ /* 0x000fc4000278bf70 */
[----:B------:R-:W-:Y:S02]  /*4320*/  SHF.R.U32.HI R18, RZ, 0x1, R8 ;  /* 0x00000001ff127819 */ /* 0x000fe40000011608 */
[----:B------:R-:W-:-:S04]  /*4330*/  SEL R3, RZ, 0x1, !P4 ;  /* 0x00000001ff037807 */ /* 0x000fc80006000000 */
[----:B------:R-:W-:-:S04]  /*4340*/  LOP3.LUT R3, R3, 0x1, R18, 0xf8, !PT ;  /* 0x0000000103037812 */ /* 0x000fc800078ef812 */
[----:B------:R-:W-:-:S04]  /*4350*/  LOP3.LUT R3, R3, R8, RZ, 0xc0, !PT ;  /* 0x0000000803037212 */ /* 0x000fc800078ec0ff */
[----:B------:R-:W-:-:S04]  /*4360*/  IADD3 R3, PT, PT, R18, R3, RZ ;  /* 0x0000000312037210 */ /* 0x000fc80007ffe0ff */
[----:B------:R-:W-:Y:S01]  /*4370*/  LOP3.LUT R0, R3, R0, RZ, 0xfc, !PT ;  /* 0x0000000003007212 */ /* 0x000fe200078efcff */
[----:B------:R-:W-:Y:S06]  /*4380*/  BRA `(.L_x_75) ;  /* 0x0000000000107947 */ /* 0x000fec0003800000 */
.L_x_74:
[----:B------:R-:W-:-:S04]  /*4390*/  LOP3.LUT R0, R0, 0x80000000, RZ, 0xc0, !PT ;  /* 0x8000000000007812 */ /* 0x000fc800078ec0ff */
[----:B------:R-:W-:Y:S01]  /*43a0*/  LOP3.LUT R0, R0, 0x7f800000, RZ, 0xfc, !PT ;  /* 0x7f80000000007812 */ /* 0x000fe200078efcff */
[----:B------:R-:W-:Y:S06]  /*43b0*/  BRA `(.L_x_75) ;  /* 0x0000000000047947 */ /* 0x000fec0003800000 */
.L_x_73:
[----:B------:R-:W-:-:S07]  /*43c0*/  IMAD R0, R9, 0x800000, R0 ;  /* 0x0080000009007824 */ /* 0x000fce00078e0200 */
.L_x_75:
[----:B------:R-:W-:Y:S05]  /*43d0*/  BSYNC.RECONVERGENT B3 ;  /* 0x0000000000037941 */ /* 0x000fea0003800200 */
.L_x_72:
[----:B------:R-:W-:Y:S05]  /*43e0*/  BRA `(.L_x_76) ;  /* 0x0000000000207947 */ /* 0x000fea0003800000 */
.L_x_71:
[----:B------:R-:W-:-:S04]  /*43f0*/  LOP3.LUT R0, R3, 0x80000000, R9, 0x48, !PT ;  /* 0x8000000003007812 */ /* 0x000fc800078e4809 */
[----:B------:R-:W-:Y:S01]  /*4400*/  LOP3.LUT R0, R0, 0x7f800000, RZ, 0xfc, !PT ;  /* 0x7f80000000007812 */ /* 0x000fe200078efcff */
[----:B------:R-:W-:Y:S06]  /*4410*/  BRA `(.L_x_76) ;  /* 0x0000000000147947 */ /* 0x000fec0003800000 */
.L_x_70:
[----:B------:R-:W-:Y:S01]  /*4420*/  LOP3.LUT R0, R3, 0x80000000, R9, 0x48, !PT ;  /* 0x8000000003007812 */ /* 0x000fe200078e4809 */
[----:B------:R-:W-:Y:S06]  /*4430*/  BRA `(.L_x_76) ;  /* 0x00000000000c7947 */ /* 0x000fec0003800000 */
.L_x_69:
[----:B------:R-:W0:Y:S01]  /*4440*/  MUFU.RSQ R0, -QNAN ;  /* 0xffc0000000007908 */ /* 0x000e220000001400 */
[----:B------:R-:W-:Y:S05]  /*4450*/  BRA `(.L_x_76) ;  /* 0x0000000000047947 */ /* 0x000fea0003800000 */
.L_x_68:
[----:B------:R-:W-:-:S07]  /*4460*/  FADD.FTZ R0, R0, R3 ;  /* 0x0000000300007221 */ /* 0x000fce0000010000 */
.L_x_76:
[----:B------:R-:W-:Y:S05]  /*4470*/  BSYNC.RECONVERGENT B2 ;  /* 0x0000000000027941 */ /* 0x000fea0003800200 */
.L_x_66:
[----:B------:R-:W-:-:S04]  /*4480*/  HFMA2 R7, -RZ, RZ, 0, 0 ;  /* 0x00000000ff077431 */ /* 0x000fc800000001ff */
[----:B0-----:R-:W-:Y:S05]  /*4490*/  RET.REL.NODEC R6 `(_Z26flash_attention_2_backwardPKfS0_S0_S0_S0_S0_PfS1_S1_iiiif) ;  /* 0xffffffb806d87950 */ /* 0x001fea0003c3ffff */
.L_x_77:
[----:B------:R-:W-:-:S00]  /*44a0*/  BRA `(.L_x_77) ;  /* 0xfffffffc00fc7947 */ /* 0x000fc0000383ffff */
[----:B------:R-:W-:-:S00]  /*44b0*/  NOP ;  /* 0x0000000000007918 */ /* 0x000fc00000000000 */
        /* <DEDUP_REMOVED lines=12> */
.L_x_159:


//--------------------- .text._Z25flash_attention_2_forwardPKfS0_S0_PfS1_S1_iiiif --------------------------
	.section	.text._Z25flash_attention_2_forwardPKfS0_S0_PfS1_S1_iiiif,"ax",@progbits
	.align	128
        .global         _Z25flash_attention_2_forwardPKfS0_S0_PfS1_S1_iiiif
        .type           _Z25flash_attention_2_forwardPKfS0_S0_PfS1_S1_iiiif,@function
        .size           _Z25flash_attention_2_forwardPKfS0_S0_PfS1_S1_iiiif,(.L_x_160 - _Z25flash_attention_2_forwardPKfS0_S0_PfS1_S1_iiiif)
        .other          _Z25flash_attention_2_forwardPKfS0_S0_PfS1_S1_iiiif,@"STO_CUDA_ENTRY STV_DEFAULT"
_Z25flash_attention_2_forwardPKfS0_S0_PfS1_S1_iiiif:
.text._Z25flash_attention_2_forwardPKfS0_S0_PfS1_S1_iiiif:
[----:B------:R-:W-:Y:S01]  /*0000*/  LDC R1, c[0x0][0x37c] ;  /* 0x0000df00ff017b82 */ /* 0x000fe20000000800 */
[----:B------:R-:W0:Y:S01]  /*0010*/  LDCU UR13, c[0x0][0x3b8] ;  /* 0x00007700ff0d77ac */ /* 0x000e220008000800 */
[----:B------:R-:W1:Y:S01]  /*0020*/  LDCU UR14, c[0x0][0x3bc] ;  /* 0x00007780ff0e77ac */ /* 0x000e620008000800 */
[----:B------:R-:W2:Y:S01]  /*0030*/  LDCU.64 UR6, c[0x0][0x3b0] ;  /* 0x00007600ff0677ac */ /* 0x000ea20008000a00 */
[----:B0-----:R-:W-:-:S04]  /*0040*/  MOV R0, UR13 ;  /* 0x0000000d00007c02 */ /* 0x001fc80008000f00 */
[----:B------:R-:W-:Y:S02]  /*0050*/  IABS R0, R0 ;  /* 0x0000000000007213 */ /* 0x000fe40000000000 */
[----:B-1----:R-:W-:Y:S02]  /*0060*/  MOV R2, UR14 ;  /* 0x0000000e00027c02 */ /* 0x002fe40008000f00 */
[----:B------:R-:W-:Y:S01]  /*0070*/  R2UR UR15, R0 ;  /* 0x00000000000f72ca */ /* 0x000fe200000e0000 */
[----:B--2---:R-:W-:Y:S01]  /*0080*/  UIADD3 UR4, UPT, UPT, UR6, -0x1, URZ ;  /* 0xffffffff06047890 */ /* 0x004fe2000fffe0ff */
[----:B------:R-:W-:-:S03]  /*0090*/  IABS R7, R2 ;  /* 0x0000000200077213 */ /* 0x000fc60000000000 */
[----:B------:R-:W-:Y:S01]  /*00a0*/  UIADD3 UR8, UPT, UPT, UR4, UR13, URZ ;  /* 0x0000000d04087290 */ /* 0x000fe2000fffe0ff */
[----:B------:R-:W0:Y:S01]  /*00b0*/  I2F.RP R5, R7 ;  /* 0x0000000700057306 */ /* 0x000e220000209400 */
[----:B------:R-:W-:-:S03]  /*00c0*/  UIADD3 UR9, UPT, UPT, UR4, UR14, URZ ;  /* 0x0000000e04097290 */ /* 0x000fc6000fffe0ff */
[----:B------:R-:W-:Y:S01]  /*00d0*/  UMOV UR4, URZ ;  /* 0x000000ff00047c82 */ /* 0x000fe20008000000 */
[----:B------:R-:W-:Y:S01]  /*00e0*/  MOV R6, UR8 ;  /* 0x0000000800067c02 */ /* 0x000fe20008000f00 */
[----:B------:R-:W-:Y:S02]  /*00f0*/  ULOP3.LUT UR8, UR8, UR13, URZ, 0x3c, !UPT ;  /* 0x0000000d08087292 */ /* 0x000fe4000f8e3cff */
[----:B------:R-:W1:Y:S08]  /*0100*/  I2F.RP R0, UR15 ;  /* 0x0000000f00007d06 */ /* 0x000e700008209400 */
[----:B0-----:R-:W0:Y:S08]  /*0110*/  MUFU.RCP R5, R5 ;  /* 0x0000000500057308 */ /* 0x001e300000001000 */
[----:B-1----:R-:W1:Y:S01]  /*0120*/  MUFU.RCP R0, R0 ;  /* 0x0000000000007308 */ /* 0x002e620000001000 */
[----:B0-----:R-:W-:-:S07]  /*0130*/  VIADD R2, R5, 0xffffffe ;  /* 0x0ffffffe05027836 */ /* 0x001fce0000000000 */
[----:B------:R0:W-:Y:S01]  /*0140*/  F2I.FTZ.U32.TRUNC.NTZ R3, R2 ;  /* 0x0000000200037305 */ /* 0x0001e2000021f000 */
[----:B-1----:R-:W-:Y:S02]  /*0150*/  IADD3 R4, PT, PT, R0, 0xffffffe, RZ ;  /* 0x0ffffffe00047810 */ /* 0x002fe40007ffe0ff */
[----:B------:R-:W-:Y:S01]  /*0160*/  IABS R0, R6 ;  /* 0x0000000600007213 */ /* 0x000fe20000000000 */
[----:B0-----:R-:W-:-:S04]  /*0170*/  IMAD.MOV.U32 R2, RZ, RZ, RZ ;  /* 0x000000ffff027224 */ /* 0x001fc800078e00ff */
[----:B------:R-:W0:Y:S01]  /*0180*/  F2I.FTZ.U32.TRUNC.NTZ R4, R4 ;  /* 0x0000000400047305 */ /* 0x000e22000021f000 */
[----:B------:R-:W-:Y:S02]  /*0190*/  R2UR UR12, R0 ;  /* 0x00000000000c72ca */ /* 0x000fe400000e0000 */
[----:B------:R-:W-:-:S04]  /*01a0*/  MOV R0, UR9 ;  /* 0x0000000900007c02 */ /* 0x000fc80008000f00 */
[----:B------:R-:W-:Y:S02]  /*01b0*/  IABS R0, R0 ;  /* 0x0000000000007213 */ /* 0x000fe40000000000 */
[----:B0-----:R-:W-:Y:S02]  /*01c0*/  R2UR UR5, R4 ;  /* 0x00000000040572ca */ /* 0x001fe400000e0000 */
[----:B------:R-:W-:-:S05]  /*01d0*/  IADD3 R4, PT, PT, RZ, -R3, RZ ;  /* 0x80000003ff047210 */ /* 0x000fca0007ffe0ff */
[----:B------:R-:W-:-:S04]  /*01e0*/  IMAD R5, R4, R7, RZ ;  /* 0x0000000704057224 */ /* 0x000fc800078e02ff */
[----:B------:R-:W-:Y:S02]  /*01f0*/  IMAD.HI.U32 R2, R3, R5, R2 ;  /* 0x0000000503027227 */ /* 0x000fe400078e0002 */
[----:B------:R-:W-:-:S04]  /*0200*/  UIADD3 UR10, UPT, UPT, URZ, -UR5, URZ ;  /* 0x80000005ff0a7290 */ /* 0x000fc8000fffe0ff */
[----:B------:R-:W-:Y:S01]  /*0210*/  UIMAD UR10, UR10, UR15, URZ ;  /* 0x0000000f0a0a72a4 */ /* 0x000fe2000f8e02ff */
[----:B------:R-:W-:-:S03]  /*0220*/  IMAD.HI.U32 R2, R2, R0, RZ ;  /* 0x0000000002027227 */ /* 0x000fc600078e00ff */
[----:B------:R-:W-:Y:S02]  /*0230*/  UIMAD.WIDE.U32 UR4, UR5, UR10, UR4 ;  /* 0x0000000a050472a5 */ /* 0x000fe4000f8e0004 */
[----:B------:R-:W-:Y:S02]  /*0240*/  R2UR UR11, R2 ;  /* 0x00000000020b72ca */ /* 0x000fe400000e0000 */
[----:B------:R-:W-:-:S03]  /*0250*/  UIMAD.WIDE.U32 UR4, UR5, UR12, URZ ;  /* 0x0000000c050472a5 */ /* 0x000fc6000f8e00ff */
[----:B------:R-:W0:Y:S01]  /*0260*/  S2UR UR10, SR_CTAID.X ;  /* 0x00000000000a79c3 */ /* 0x000e220000002500 */
[----:B------:R-:W-:-:S04]  /*0270*/  UIADD3 UR4, UPT, UPT, -UR5, URZ, URZ ;  /* 0x000000ff05047290 */ /* 0x000fc8000fffe1ff */
[----:B------:R-:W-:-:S03]  /*0280*/  UIMAD UR4, UR15, UR4, UR12 ;  /* 0x000000040f0472a4 */ /* 0x000fc6000f8e020c */
[----:B------:R-:W-:Y:S01]  /*0290*/  IADD3 R2, PT, PT, RZ, -UR11, RZ ;  /* 0x8000000bff027c10 */ /* 0x000fe2000fffe0ff */
[----:B------:R-:W-:-:S04]  /*02a0*/  UISETP.GT.U32.AND UP0, UPT, UR15, UR4, UPT ;  /* 0x000000040f00728c */ /* 0x000fc8000bf04070 */
[----:B------:R-:W-:Y:S01]  /*02b0*/  IMAD R0, R7, R2, R0 ;  /* 0x0000000207007224 */ /* 0x000fe200078e0200 */
[----:B------:R-:W-:-:S04]  /*02c0*/  MOV R2, UR11 ;  /* 0x0000000b00027c02 */ /* 0x000fc80008000f00 */
[----:B------:R-:W-:Y:S02]  /*02d0*/  ISETP.GT.U32.AND P0, PT, R7, R0, PT ;  /* 0x000000000700720c */ /* 0x000fe40003f04070 */
[----:B------:R-:W-:Y:S02]  /*02e0*/  @!UP0 UIADD3 UR4, UPT, UPT, UR4, -UR15, URZ ;  /* 0x8000000f04048290 */ /* 0x000fe4000fffe0ff */
[----:B------:R-:W-:Y:S02]  /*02f0*/  @!UP0 UIADD3 UR5, UPT, UPT, UR5, 0x1, URZ ;  /* 0x0000000105058890 */ /* 0x000fe4000fffe0ff */
[----:B------:R-:W-:Y:S02]  /*0300*/  UISETP.GE.U32.AND UP1, UPT, UR4, UR15, UPT ;  /* 0x0000000f0400728c */ /* 0x000fe4000bf26070 */
[----:B------:R-:W-:-:S05]  /*0310*/  UISETP.GE.AND UP0, UPT, UR8, URZ, UPT ;  /* 0x000000ff0800728c */ /* 0x000fca000bf06270 */
[----:B------:R-:W-:Y:S01]  /*0320*/  @!P0 IADD3 R2, PT, PT, R2, 0x1, RZ ;  /* 0x0000000102028810 */ /* 0x000fe20007ffe0ff */
[----:B------:R-:W-:Y:S01]  /*0330*/  @!P0 IMAD.IADD R0, R0, 0x1, -R7 ;  /* 0x0000000100008824 */ /* 0x000fe200078e0a07 */
[----:B------:R-:W1:Y:S02]  /*0340*/  S2UR UR4, SR_CTAID.Y ;  /* 0x00000000000479c3 */ /* 0x000e640000002600 */
[----:B------:R-:W-:Y:S01]  /*0350*/  @UP1 UIADD3 UR5, UPT, UPT, UR5, 0x1, URZ ;  /* 0x0000000105051890 */ /* 0x000fe2000fffe0ff */
[----:B------:R-:W-:Y:S01]  /*0360*/  @!P0 R2UR UR11, R2 ;  /* 0x00000000020b82ca */ /* 0x000fe200000e0000 */
[----:B------:R-:W-:Y:S01]  /*0370*/  UISETP.NE.AND UP1, UPT, UR13, URZ, UPT ;  /* 0x000000ff0d00728c */ /* 0x000fe2000bf25270 */
[----:B------:R-:W-:Y:S02]  /*0380*/  ISETP.GE.U32.AND P0, PT, R0, R7, PT ;  /* 0x000000070000720c */ /* 0x000fe40003f06070 */
[----:B------:R-:W-:Y:S02]  /*0390*/  MOV R0, UR14 ;  /* 0x0000000e00007c02 */ /* 0x000fe40008000f00 */
[----:B------:R-:W-:-:S02]  /*03a0*/  UMOV UR8, UR5 ;  /* 0x0000000500087c82 */ /* 0x000fc40008000000 */
[----:B------:R-:W-:Y:S01]  /*03b0*/  @!UP0 UIADD3 UR8, UPT, UPT, -UR8, URZ, URZ ;  /* 0x000000ff08088290 */ /* 0x000fe2000fffe1ff */
[----:B------:R-:W-:Y:S01]  /*03c0*/  LOP3.LUT R0, R0, UR9, RZ, 0x3c, !PT ;  /* 0x0000000900007c12 */ /* 0x000fe2000f8e3cff */
[----:B------:R-:W2:Y:S03]  /*03d0*/  LDCU UR5, c[0x0][0x374] ;  /* 0x00006e80ff0577ac */ /* 0x000ea60008000800 */
[----:B------:R-:W-:Y:S01]  /*03e0*/  MOV R2, UR11 ;  /* 0x0000000b00027c02 */ /* 0x000fe20008000f00 */
[----:B------:R-:W-:Y:S01]  /*03f0*/  @!UP1 ULOP3.LUT UR8, URZ, UR13, URZ, 0x33, !UPT ;  /* 0x0000000dff089292 */ /* 0x000fe2000f8e33ff */
[----:B------:R-:W-:Y:S02]  /*0400*/  ISETP.GE.AND P2, PT, R0, RZ, PT ;  /* 0x000000ff0000720c */ /* 0x000fe40003f46270 */
[----:B------:R-:W-:Y:S01]  /*0410*/  @P0 IADD3 R2, PT, PT, R2, 0x1, RZ ;  /* 0x0000000102020810 */ /* 0x000fe20007ffe0ff */
[----:B------:R-:W-:-:S03]  /*0420*/  UISETP.GE.AND UP0, UPT, UR8, 0x1, UPT ;  /* 0x000000010800788c */ /* 0x000fc6000bf06270 */
[----:B------:R-:W-:-:S03]  /*0430*/  @P0 R2UR UR11, R2 ;  /* 0x00000000020b02ca */ /* 0x000fc600000e0000 */
[----:B------:R-:W-:-:S13]  /*0440*/  PLOP3.LUT P1, PT, PT, PT, UP0, 0x80, 0x8 ;  /* 0x000000000008781c */ /* 0x000fda0003f2f008 */
[----:B012---:R-:W-:Y:S05]  /*0450*/  @!P1 EXIT ;  /* 0x000000000000994d */ /* 0x007fea0003800000 */
[----:B------:R-:W0:Y:S01]  /*0460*/  S2UR UR12, SR_CgaCtaId ;  /* 0x00000000000c79c3 */ /* 0x000e220000008800 */
[----:B------:R-:W1:Y:S01]  /*0470*/  S2R R6, SR_TID.X ;  /* 0x0000000000067919 */ /* 0x000e620000002100 */
[----:B------:R-:W-:Y:S02]  /*0480*/  UIMAD UR10, UR10, UR5, URZ ;  /* 0x000000050a0a72a4 */ /* 0x000fe4000f8e02ff */
[----:B------:R-:W-:Y:S01]  /*0490*/  UIMAD UR4, UR4, UR6, URZ ;  /* 0x00000006040472a4 */ /* 0x000fe2000f8e02ff */
[----:B------:R-:W2:Y:S01]  /*04a0*/  S2R R4, SR_TID.Y ;  /* 0x0000000000047919 */ /* 0x000ea20000002200 */
[----:B------:R-:W-:Y:S01]  /*04b0*/  UMOV UR9, UR11 ;  /* 0x0000000b00097c82 */ /* 0x000fe20008000000 */
[----:B------:R-:W-:Y:S02]  /*04c0*/  UIMAD UR5, UR7, UR14, URZ ;  /* 0x0000000e070572a4 */ /* 0x000fe4000f8e02ff */
[----:B------:R-:W-:Y:S01]  /*04d0*/  UIMAD UR10, UR10, UR6, UR4 ;  /* 0x000000060a0a72a4 */ /* 0x000fe2000f8e0204 */
[----:B------:R-:W3:Y:S03]  /*04e0*/  LDCU UR6, c[0x0][0x3c0] ;  /* 0x00007800ff0677ac */ /* 0x000ee60008000800 */
[----:B------:R-:W-:Y:S01]  /*04f0*/  IMAD.U32 R8, RZ, RZ, UR5 ;  /* 0x00000005ff087e24 */ /* 0x000fe2000f8e00ff */
[----:B------:R-:W-:Y:S01]  /*0500*/  UMOV UR4, 0x400 ;  /* 0x0000040000047882 */ /* 0x000fe20000000000 */
[----:B------:R-:W-:-:S02]  /*0510*/  UIMAD UR11, UR7, UR13, URZ ;  /* 0x0000000d070b72a4 */ /* 0x000fc4000f8e02ff */
[----:B------:R-:W-:Y:S01]  /*0520*/  UISETP.NE.AND UP0, UPT, UR14, URZ, UPT ;  /* 0x000000ff0e00728c */ /* 0x000fe2000bf05270 */
[----:B------:R-:W-:Y:S01]  /*0530*/  VOTEU.ANY UP1, P2 ;  /* 0x0000000000ff7886 */ /* 0x000fe20001020100 */
[----:B------:R-:W-:Y:S02]  /*0540*/  UIMAD UR18, UR10, UR7, URZ ;  /* 0x000000070a1272a4 */ /* 0x000fe4000f8e02ff */
[----:B------:R-:W-:Y:S02]  /*0550*/  UIADD3 UR19, UPT, UPT, UR7, -0x1, URZ ;  /* 0xffffffff07137890 */ /* 0x000fe4000fffe0ff */
[----:B0-----:R-:W-:Y:S02]  /*0560*/  ULEA UR4, UR12, UR4, 0x18 ;  /* 0x000000040c047291 */ /* 0x001fe4000f8ec0ff */
[----:B------:R-:W-:Y:S02]  /*0570*/  @!UP1 UIADD3 UR9, UPT, UPT, -UR9, URZ, URZ ;  /* 0x000000ff09099290 */ /* 0x000fe4000fffe1ff */
[----:B------:R-:W-:Y:S01]  /*0580*/  ULEA UR11, UR11, UR4, 0x2 ;  /* 0x000000040b0b7291 */ /* 0x000fe2000f8e10ff */
[----:B---3--:R-:W-:Y:S01]  /*0590*/  FMUL R7, RZ, UR6 ;  /* 0x00000006ff077c20 */ /* 0x008fe20008400000 */
[----:B------:R-:W-:Y:S01]  /*05a0*/  @!UP0 ULOP3.LUT UR9, URZ, UR14, URZ, 0x33, !UPT ;  /* 0x0000000eff098292 */ /* 0x000fe2000f8e33ff */
[----:B-1----:R-:W-:Y:S01]  /*05b0*/  IMAD R6, R6, UR7, RZ ;  /* 0x0000000706067c24 */ /* 0x002fe2000f8e02ff */
[----:B------:R-:W-:-:S02]  /*05c0*/  ULOP3.LUT UR20, UR7, 0x7, URZ, 0xc0, !UPT ;  /* 0x0000000707147892 */ /* 0x000fc4000f8ec0ff */
[C---:B------:R-:W-:Y:S01]  /*05d0*/  LEA R5, R8.reuse, UR11, 0x2 ;  /* 0x0000000b08057c11 */ /* 0x040fe2000f8e10ff */
[----:B------:R-:W0:Y:S03]  /*05e0*/  LDCU.64 UR14, c[0x0][0x358] ;  /* 0x00006b00ff0e77ac */ /* 0x000e260008000a00 */
[----:B------:R-:W-:Y:S01]  /*05f0*/  LEA R8, R8, R5, 0x2 ;  /* 0x0000000508087211 */ /* 0x000fe200078e10ff */
[----:B------:R-:W-:Y:S02]  /*0600*/  ULOP3.LUT UR21, UR7, 0x3, URZ, 0xc0, !UPT ;  /* 0x0000000307157892 */ /* 0x000fe4000f8ec0ff */
[----:B------:R-:W-:Y:S02]  /*0610*/  ULOP3.LUT UR12, UR7, 0x7ffffff8, URZ, 0xc0, !UPT ;  /* 0x7ffffff8070c7892 */ /* 0x000fe4000f8ec0ff */
[----:B------:R-:W-:Y:S01]  /*0620*/  ULOP3.LUT UR22, UR7, 0x1, URZ, 0xc0, !UPT ;  /* 0x0000000107167892 */ /* 0x000fe2000f8ec0ff */
[----:B--2---:R-:W-:-:S11]  /*0630*/  UMOV UR4, URZ ;  /* 0x000000ff00047c82 */ /* 0x004fd60008000000 */
.L_x_145:
[----:B-1----:R-:W1:Y:S01]  /*0640*/  S2R R9, SR_TID.X ;  /* 0x0000000000097919 */ /* 0x002e620000002100 */
[----:B0--34-:R-:W1:Y:S01]  /*0650*/  LDC R2, c[0x0][0x3b8] ;  /* 0x0000ee00ff027b82 */ /* 0x019e620000000800 */
[----:B------:R-:W-:Y:S07]  /*0660*/  BSSY.RECONVERGENT B0, `(.L_x_78) ;  /* 0x0000083000007945 */ /* 0x000fee0003800200 */
[----:B--2--5:R-:W2:Y:S01]  /*0670*/  LDC.64 R10, c[0x0][0x3b0] ;  /* 0x0000ec00ff0a7b82 */ /* 0x024ea20000000a00 */
[----:B-1----:R-:W-:-:S05]  /*0680*/  IMAD R0, R2, UR4, R9 ;  /* 0x0000000402007c24 */ /* 0x002fca000f8e0209 */
[----:B--2---:R-:W-:-:S04]  /*0690*/  ISETP.GE.AND P0, PT, R0, R10, PT ;  /* 0x0000000a0000720c */ /* 0x004fc80003f06270 */
[----:B------:R-:W-:-:S04]  /*06a0*/  ISETP.LT.AND P0, PT, R9, R2, !P0 ;  /* 0x000000020900720c */ /* 0x000fc80004701270 */
[----:B------:R-:W-:-:S13]  /*06b0*/  ISETP.LT.OR P1, PT, R11, 0x1, !P0 ;  /* 0x000000010b00780c */ /* 0x000fda0004721670 */
[----:B------:R-:W-:Y:S05]  /*06c0*/  @P1 BRA `(.L_x_79) ;  /* 0x0000000400f01947 */ /* 0x000fea0003800000 */
[----:B------:R-:W-:Y:S01]  /*06d0*/  ISETP.GE.U32.AND P1, PT, R11, 0x10, PT ;  /* 0x000000100b00780c */ /* 0x000fe20003f26070 */
[----:B------:R-:W-:Y:S02]  /*06e0*/  HFMA2 R3, -RZ, RZ, 0, 0 ;  /* 0x00000000ff037431 */ /* 0x000fe400000001ff */
[----:B------:R-:W-:-:S10]  /*06f0*/  IMAD R12, R0, R11, UR18 ;  /* 0x00000012000c7e24 */ /* 0x000fd4000f8e020b */
[----:B------:R-:W-:Y:S05]  /*0700*/  @!P1 BRA `(.L_x_80) ;  /* 0x0000000000c09947 */ /* 0x000fea0003800000 */
[----:B------:R-:W1:Y:S01]  /*0710*/  S2UR UR6, SR_CgaCtaId ;  /* 0x00000000000679c3 */ /* 0x000e620000008800 */
[----:B------:R-:W-:Y:S01]  /*0720*/  UMOV UR5, 0x400 ;  /* 0x0000040000057882 */ /* 0x000fe20000000000 */
[----:B------:R-:W-:Y:S02]  /*0730*/  LOP3.LUT R13, R11, 0x7ffffff0, RZ, 0xc0, !PT ;  /* 0x7ffffff00b0d7812 */ /* 0x000fe400078ec0ff */
[----:B------:R-:W-:-:S03]  /*0740*/  MOV R17, R12 ;  /* 0x0000000c00117202 */ /* 0x000fc60000000f00 */
[----:B------:R-:W-:Y:S01]  /*0750*/  IMAD.MOV R14, RZ, RZ, -R13 ;  /* 0x000000ffff0e7224 */ /* 0x000fe200078e0a0d */
[----:B-1----:R-:W-:-:S06]  /*0760*/  ULEA UR5, UR6, UR5, 0x18 ;  /* 0x0000000506057291 */ /* 0x002fcc000f8ec0ff */
[----:B------:R-:W-:-:S04]  /*0770*/  LEA R2, R6, UR5, 0x2 ;  /* 0x0000000506027c11 */ /* 0x000fc8000f8e10ff */
[----:B------:R-:W-:-:S07]  /*0780*/  IADD3 R15, PT, PT, R2, 0x20, RZ ;  /* 0x00000020020f7810 */ /* 0x000fce0007ffe0ff */
.L_x_81:
[----:B------:R-:W1:Y:S02]  /*0790*/  LDC.64 R2, c[0x0][0x380] ;  /* 0x0000e000ff027b82 */ /* 0x000e640000000a00 */
[----:B-1----:R-:W-:-:S05]  /*07a0*/  IMAD.WIDE R2, R17, 0x4, R2 ;  /* 0x0000000411027825 */ /* 0x002fca00078e0202 */
[----:B0-----:R-:W2:Y:S04]  /*07b0*/  LDG.E.CONSTANT R16, desc[UR14][R2.64] ;  /* 0x0000000e02107981 */ /* 0x001ea8000c1e9900 */
[----:B------:R-:W3:Y:S04]  /*07c0*/  LDG.E.CONSTANT R18, desc[UR14][R2.64+0x4] ;  /* 0x0000040e02127981 */ /* 0x000ee8000c1e9900 */
        /* <DEDUP_REMOVED lines=9> */
[----:B--2---:R0:W-:Y:S04]  /*0860*/  STS [R15+-0x20], R16 ;  /* 0xffffe0100f007388 */ /* 0x0041e80000000800 */
[----:B---3--:R1:W-:Y:S04]  /*0870*/  STS [R15+-0x1c], R18 ;  /* 0xffffe4120f007388 */ /* 0x0083e80000000800 */
[----:B----4-:R2:W-:Y:S04]  /*0880*/  STS [R15+-0x18], R20 ;  /* 0xffffe8140f007388 */ /* 0x0105e80000000800 */
[----:B-----5:R3:W-:Y:S04]  /*0890*/  STS [R15+-0x14], R22 ;  /* 0xffffec160f007388 */ /* 0x0207e80000000800 */
[----:B------:R4:W-:Y:S04]  /*08a0*/  STS [R15+-0x10], R24 ;  /* 0xfffff0180f007388 */ /* 0x0009e80000000800 */
[----:B0-----:R-:W5:Y:S04]  /*08b0*/  LDG.E.CONSTANT R16, desc[UR14][R2.64+0x2c] ;  /* 0x00002c0e02107981 */ /* 0x001f68000c1e9900 */
[----:B-1----:R-:W5:Y:S04]  /*08c0*/  LDG.E.CONSTANT R18, desc[UR14][R2.64+0x30] ;  /* 0x0000300e02127981 */ /* 0x002f68000c1e9900 */
[----:B--2---:R-:W2:Y:S04]  /*08d0*/  LDG.E.CONSTANT R20, desc[UR14][R2.64+0x34] ;  /* 0x0000340e02147981 */ /* 0x004ea8000c1e9900 */
[----:B---3--:R-:W3:Y:S04]  /*08e0*/  LDG.E.CONSTANT R22, desc[UR14][R2.64+0x38] ;  /* 0x0000380e02167981 */ /* 0x008ee8000c1e9900 */
[----:B----4-:R-:W4:Y:S01]  /*08f0*/  LDG.E.CONSTANT R24, desc[UR14][R2.64+0x3c] ;  /* 0x00003c0e02187981 */ /* 0x010f22000c1e9900 */
[----:B------:R-:W-:-:S04]  /*0900*/  IADD3 R14, PT, PT, R14, 0x10, RZ ;  /* 0x000000100e0e7810 */ /* 0x000fc80007ffe0ff */
[----:B------:R-:W-:Y:S01]  /*0910*/  ISETP.NE.AND P1, PT, R14, RZ, PT ;  /* 0x000000ff0e00720c */ /* 0x000fe20003f25270 */
[----:B------:R-:W-:Y:S01]  /*0920*/  STS [R15+-0xc], R26 ;  /* 0xfffff41a0f007388 */ /* 0x000fe20000000800 */
[----:B------:R-:W-:-:S03]  /*0930*/  IADD3 R17, PT, PT, R17, 0x10, RZ ;  /* 0x0000001011117810 */ /* 0x000fc60007ffe0ff */
[----:B------:R-:W-:Y:S04]  /*0940*/  STS [R15+-0x8], R28 ;  /* 0xfffff81c0f007388 */ /* 0x000fe80000000800 */
[----:B------:R-:W-:Y:S04]  /*0950*/  STS [R15+-0x4], R30 ;  /* 0xfffffc1e0f007388 */ /* 0x000fe80000000800 */
[----:B------:R-:W-:Y:S04]  /*0960*/  STS [R15], R32 ;  /* 0x000000200f007388 */ /* 0x000fe80000000800 */
[----:B------:R-:W-:Y:S04]  /*0970*/  STS [R15+0x4], R34 ;  /* 0x000004220f007388 */ /* 0x000fe80000000800 */
[----:B------:R-:W-:Y:S04]  /*0980*/  STS [R15+0x8], R36 ;  /* 0x000008240f007388 */ /* 0x000fe80000000800 */
[----:B-----5:R-:W-:Y:S04]  /*0990*/  STS [R15+0xc], R16 ;  /* 0x00000c100f007388 */ /* 0x020fe80000000800 */
[----:B------:R-:W-:Y:S04]  /*09a0*/  STS [R15+0x10], R18 ;  /* 0x000010120f007388 */ /* 0x000fe80000000800 */
[----:B--2---:R-:W-:Y:S04]  /*09b0*/  STS [R15+0x14], R20 ;  /* 0x000014140f007388 */ /* 0x004fe80000000800 */
[----:B---3--:R-:W-:Y:S04]  /*09c0*/  STS [R15+0x18], R22 ;  /* 0x000018160f007388 */ /* 0x008fe80000000800 */
[----:B----4-:R0:W-:Y:S02]  /*09d0*/  STS [R15+0x1c], R24 ;  /* 0x00001c180f007388 */ /* 0x0101e40000000800 */
[----:B0-----:R-:W-:Y:S01]  /*09e0*/  VIADD R15, R15, 0x40 ;  /* 0x000000400f0f7836 */ /* 0x001fe20000000000 */
[----:B------:R-:W-:Y:S06]  /*09f0*/  @P1 BRA `(.L_x_81) ;  /* 0xfffffffc00641947 */ /* 0x000fec000383ffff */
[----:B------:R-:W-:-:S07]  /*0a00*/  MOV R3, R13 ;  /* 0x0000000d00037202 */ /* 0x000fce0000000f00 */
.L_x_80:
[----:B------:R-:W-:-:S13]  /*0a10*/  LOP3.LUT P1, R2, R11, 0xf, RZ, 0xc0, !PT ;  /* 0x0000000f0b027812 */ /* 0x000fda000782c0ff */
[----:B------:R-:W-:Y:S05]  /*0a20*/  @!P1 BRA `(.L_x_79) ;  /* 0x0000000400189947 */ /* 0x000fea0003800000 */
[----:B------:R-:W-:Y:S01]  /*0a30*/  IADD3 R2, PT, PT, R2, -0x1, RZ ;  /* 0xffffffff02027810 */ /* 0x000fe20007ffe0ff */
[----:B------:R-:W-:-:S03]  /*0a40*/  UISETP.NE.AND UP0, UPT, UR20, URZ, UPT ;  /* 0x000000ff1400728c */ /* 0x000fc6000bf05270 */
[----:B------:R-:W-:-:S13]  /*0a50*/  ISETP.GE.U32.AND P1, PT, R2, 0x7, PT ;  /* 0x000000070200780c */ /* 0x000fda0003f26070 */
[----:B------:R-:W-:Y:S05]  /*0a60*/  @!P1 BRA `(.L_x_82) ;  /* 0x0000000000649947 */ /* 0x000fea0003800000 */
[----:B------:R-:W1:Y:S01]  /*0a70*/  LDC.64 R14, c[0x0][0x380] ;  /* 0x0000e000ff0e7b82 */ /* 0x000e620000000a00 */
[----:B------:R-:W-:-:S05]  /*0a80*/  IADD3 R13, PT, PT, R12, R3, RZ ;  /* 0x000000030c0d7210 */ /* 0x000fca0007ffe0ff */
        /* <DEDUP_REMOVED lines=11> */
[----:B------:R-:W-:Y:S01]  /*0b40*/  IADD3 R13, PT, PT, R6, R3, RZ ;  /* 0x00000003060d7210 */ /* 0x000fe20007ffe0ff */
[----:B------:R-:W-:Y:S01]  /*0b50*/  VIADD R3, R3, 0x8 ;  /* 0x0000000803037836 */ /* 0x000fe20000000000 */
[----:B0-----:R-:W-:-:S06]  /*0b60*/  ULEA UR5, UR6, UR5, 0x18 ;  /* 0x0000000506057291 */ /* 0x001fcc000f8ec0ff */
[----:B------:R-:W-:-:S05]  /*0b70*/  LEA R13, R13, UR5, 0x2 ;  /* 0x000000050d0d7c11 */ /* 0x000fca000f8e10ff */
[----:B--2---:R1:W-:Y:S04]  /*0b80*/  STS [R13], R2 ;  /* 0x000000020d007388 */ /* 0x0043e80000000800 */
[----:B---3--:R1:W-:Y:S04]  /*0b90*/  STS [R13+0x4], R16 ;  /* 0x000004100d007388 */ /* 0x0083e80000000800 */
[----:B----4-:R1:W-:Y:S04]  /*0ba0*/  STS [R13+0x8], R18 ;  /* 0x000008120d007388 */ /* 0x0103e80000000800 */
[----:B-----5:R1:W-:Y:S04]  /*0bb0*/  STS [R13+0xc], R20 ;  /* 0x00000c140d007388 */ /* 0x0203e80000000800 */
[----:B------:R1:W-:Y:S04]  /*0bc0*/  STS [R13+0x10], R22 ;  /* 0x000010160d007388 */ /* 0x0003e80000000800 */
[----:B------:R1:W-:Y:S04]  /*0bd0*/  STS [R13+0x14], R24 ;  /* 0x000014180d007388 */ /* 0x0003e80000000800 */
[----:B------:R1:W-:Y:S04]  /*0be0*/  STS [R13+0x18], R26 ;  /* 0x0000181a0d007388 */ /* 0x0003e80000000800 */
[----:B------:R1:W-:Y:S02]  /*0bf0*/  STS [R13+0x1c], R28 ;  /* 0x00001c1c0d007388 */ /* 0x0003e40000000800 */
.L_x_82:
[----:B------:R-:W-:Y:S05]  /*0c00*/  BRA.U !UP0, `(.L_x_79) ;  /* 0x0000000108a07547 */ /* 0x000fea000b800000 */
[----:B------:R-:W-:Y:S02]  /*0c10*/  UIADD3 UR5, UPT, UPT, UR20, -0x1, URZ ;  /* 0xffffffff14057890 */ /* 0x000fe4000fffe0ff */
[----:B------:R-:W-:Y:S02]  /*0c20*/  UISETP.NE.AND UP1, UPT, UR21, URZ, UPT ;  /* 0x000000ff1500728c */ /* 0x000fe4000bf25270 */
[----:B------:R-:W-:-:S09]  /*0c30*/  UISETP.GE.U32.AND UP0, UPT, UR5, 0x3, UPT ;  /* 0x000000030500788c */ /* 0x000fd2000bf06070 */
[----:B------:R-:W-:Y:S05]  /*0c40*/  BRA.U !UP0, `(.L_x_83) ;  /* 0x0000000108447547 */ /* 0x000fea000b800000 */
[----:B------:R-:W2:Y:S01]  /*0c50*/  LDC.64 R14, c[0x0][0x380] ;  /* 0x0000e000ff0e7b82 */ /* 0x000ea20000000a00 */
[----:B-1----:R-:W-:-:S05]  /*0c60*/  IADD3 R13, PT, PT, R12, R3, RZ ;  /* 0x000000030c0d7210 */ /* 0x002fca0007ffe0ff */
[----:B--2---:R-:W-:-:S05]  /*0c70*/  IMAD.WIDE R14, R13, 0x4, R14 ;  /* 0x000000040d0e7825 */ /* 0x004fca00078e020e */
[----:B0-----:R-:W2:Y:S04]  /*0c80*/  LDG.E.CONSTANT R2, desc[UR14][R14.64] ;  /* 0x0000000e0e027981 */ /* 0x001ea8000c1e9900 */
[----:B------:R-:W3:Y:S04]  /*0c90*/  LDG.E.CONSTANT R16, desc[UR14][R14.64+0x4] ;  /* 0x0000040e0e107981 */ /* 0x000ee8000c1e9900 */
[----:B------:R-:W4:Y:S04]  /*0ca0*/  LDG.E.CONSTANT R18, desc[UR14][R14.64+0x8] ;  /* 0x0000080e0e127981 */ /* 0x000f28000c1e9900 */
[----:B------:R-:W5:Y:S01]  /*0cb0*/  LDG.E.CONSTANT R20, desc[UR14][R14.64+0xc] ;  /* 0x00000c0e0e147981 */ /* 0x000f62000c1e9900 */
[----:B------:R-:W0:Y:S01]  /*0cc0*/  S2UR UR6, SR_CgaCtaId ;  /* 0x00000000000679c3 */ /* 0x000e220000008800 */
[----:B------:R-:W-:Y:S01]  /*0cd0*/  UMOV UR5, 0x400 ;  /* 0x0000040000057882 */ /* 0x000fe20000000000 */
[----:B------:R-:W-:-:S02]  /*0ce0*/  IADD3 R13, PT, PT, R6, R3, RZ ;  /* 0x00000003060d7210 */ /* 0x000fc40007ffe0ff */
[----:B------:R-:W-:Y:S01]  /*0cf0*/  IADD3 R3, PT, PT, R3, 0x4, RZ ;  /* 0x0000000403037810 */ /* 0x000fe20007ffe0ff */
[----:B0-----:R-:W-:-:S06]  /*0d00*/  ULEA UR5, UR6, UR5, 0x18 ;  /* 0x0000000506057291 */ /* 0x001fcc000f8ec0ff */
[----:B------:R-:W-:-:S05]  /*0d10*/  LEA R13, R13, UR5, 0x2 ;  /* 0x000000050d0d7c11 */ /* 0x000fca000f8e10ff */
[----:B--2---:R2:W-:Y:S04]  /*0d20*/  STS [R13], R2 ;  /* 0x000000020d007388 */ /* 0x0045e80000000800 */
[----:B---3--:R2:W-:Y:S04]  /*0d30*/  STS [R13+0x4], R16 ;  /* 0x000004100d007388 */ /* 0x0085e80000000800 */
[----:B----4-:R2:W-:Y:S04]  /*0d40*/  STS [R13+0x8], R18 ;  /* 0x000008120d007388 */ /* 0x0105e80000000800 */
[----:B-----5:R2:W-:Y:S02]  /*0d50*/  STS [R13+0xc], R20 ;  /* 0x00000c140d007388 */ /* 0x0205e40000000800 */
.L_x_83:
[----:B------:R-:W-:Y:S05]  /*0d60*/  BRA.U !UP1, `(.L_x_79) ;  /* 0x0000000109487547 */ /* 0x000fea000b800000 */
[----:B------:R-:W3:Y:S01]  /*0d70*/  LDC.64 R14, c[0x0][0x380] ;  /* 0x0000e000ff0e7b82 */ /* 0x000ee20000000a00 */
[----:B-12---:R-:W-:-:S05]  /*0d80*/  IADD3 R13, PT, PT, R12, R3, RZ ;  /* 0x000000030c0d7210 */ /* 0x006fca0007ffe0ff */
[----:B---3--:R-:W-:-:S05]  /*0d90*/  IMAD.WIDE R12, R13, 0x4, R14 ;  /* 0x000000040d0c7825 */ /* 0x008fca00078e020e */
[----:B0-----:R-:W2:Y:S01]  /*0da0*/  LDG.E.CONSTANT R2, desc[UR14][R12.64] ;  /* 0x0000000e0c027981 */ /* 0x001ea2000c1e9900 */
[----:B------:R-:W0:Y:S01]  /*0db0*/  S2UR UR6, SR_CgaCtaId ;  /* 0x00000000000679c3 */ /* 0x000e220000008800 */
[----:B------:R-:W-:Y:S01]  /*0dc0*/  UMOV UR5, 0x400 ;  /* 0x0000040000057882 */ /* 0x000fe20000000000 */
[----:B------:R-:W-:Y:S01]  /*0dd0*/  IMAD.IADD R3, R6, 0x1, R3 ;  /* 0x0000000106037824 */ /* 0x000fe200078e0203 */
[----:B------:R-:W-:Y:S02]  /*0de0*/  UISETP.NE.AND UP0, UPT, UR21, 0x1, UPT ;  /* 0x000000011500788c */ /* 0x000fe4000bf05270 */
[----:B0-----:R-:W-:-:S06]  /*0df0*/  ULEA UR5, UR6, UR5, 0x18 ;  /* 0x0000000506057291 */ /* 0x001fcc000f8ec0ff */
[----:B------:R-:W-:-:S05]  /*0e00*/  LEA R15, R3, UR5, 0x2 ;  /* 0x00000005030f7c11 */ /* 0x000fca000f8e10ff */
[----:B--2---:R3:W-:Y:S01]  /*0e10*/  STS [R15], R2 ;  /* 0x000000020f007388 */ /* 0x0047e20000000800 */
[----:B------:R-:W-:Y:S05]  /*0e20*/  BRA.U !UP0, `(.L_x_79) ;  /* 0x0000000108187547 */ /* 0x000fea000b800000 */
[----:B------:R-:W-:Y:S01]  /*0e30*/  UISETP.NE.AND UP0, UPT, UR21, 0x2, UPT ;  /* 0x000000021500788c */ /* 0x000fe2000bf05270 */
[----:B---3--:R-:W2:Y:S05]  /*0e40*/  LDG.E.CONSTANT R2, desc[UR14][R12.64+0x4] ;  /* 0x0000040e0c027981 */ /* 0x008eaa000c1e9900 */
[----:B------:R-:W-:-:S13]  /*0e50*/  PLOP3.LUT P1, PT, PT, PT, UP0, 0x80, 0x8 ;  /* 0x000000000008781c */ /* 0x000fda0003f2f008 */
[----:B------:R-:W3:Y:S04]  /*0e60*/  @P1 LDG.E.CONSTANT R3, desc[UR14][R12.64+0x8] ;  /* 0x0000080e0c031981 */ /* 0x000ee8000c1e9900 */
[----:B--2---:R4:W-:Y:S04]  /*0e70*/  STS [R15+0x4], R2 ;  /* 0x000004020f007388 */ /* 0x0049e80000000800 */
[----:B---3--:R4:W-:Y:S02]  /*0e80*/  @P1 STS [R15+0x8], R3 ;  /* 0x000008030f001388 */ /* 0x0089e40000000800 */
.L_x_79:
[----:B0-----:R-:W-:Y:S05]  /*0e90*/  BSYNC.RECONVERGENT B0 ;  /* 0x0000000000007941 */ /* 0x001fea0003800200 */
.L_x_78:
[----:B------:R-:W-:Y:S01]  /*0ea0*/  ISETP.GE.AND P1, PT, R0, R10, PT ;  /* 0x0000000a0000720c */ /* 0x000fe20003f26270 */
[----:B------:R-:W-:Y:S01]  /*0eb0*/  BSSY.RECONVERGENT B0, `(.L_x_84) ;  /* 0x000000b000007945 */ /* 0x000fe20003800200 */
[----:B------:R-:W-:Y:S01]  /*0ec0*/  HFMA2 R10, -RZ, RZ, 0, 0 ;  /* 0x00000000ff0a7431 */ /* 0x000fe200000001ff */
[----:B-12---:R-:W-:-:S10]  /*0ed0*/  MOV R13, 0xff800000 ;  /* 0xff800000000d7802 */ /* 0x006fd40000000f00 */
[----:B------:R-:W-:Y:S05]  /*0ee0*/  @P1 BRA `(.L_x_85) ;  /* 0x00000000001c1947 */ /* 0x000fea0003800000 */
[----:B---34-:R-:W0:Y:S01]  /*0ef0*/  LDC.64 R2, c[0x0][0x3a8] ;  /* 0x0000ea00ff027b82 */ /* 0x018e220000000a00 */
[----:B------:R-:W-:-:S07]  /*0f00*/  IADD3 R13, PT, PT, R0, UR10, RZ ;  /* 0x0000000a000d7c10 */ /* 0x000fce000fffe0ff */
[----:B------:R-:W1:Y:S01]  /*0f10*/  LDC.64 R14, c[0x0][0x3a0] ;  /* 0x0000e800ff0e7b82 */ /* 0x000e620000000a00 */
[----:B0-----:R-:W-:-:S04]  /*0f20*/  IMAD.WIDE R2, R13, 0x4, R2 ;  /* 0x000000040d027825 */ /* 0x001fc800078e0202 */
[----:B-1----:R-:W-:Y:S02]  /*0f30*/  IMAD.WIDE R14, R13, 0x4, R14 ;  /* 0x000000040d0e7825 */ /* 0x002fe400078e020e */
[----:B------:R0:W5:Y:S04]  /*0f40*/  LDG.E R13, desc[UR14][R2.64] ;  /* 0x0000000e020d7981 */ /* 0x000168000c1e1900 */
[----:B------:R0:W5:Y:S02]  /*0f50*/  LDG.E R10, desc[UR14][R14.64] ;  /* 0x0000000e0e0a7981 */ /* 0x000164000c1e1900 */
.L_x_85:
[----:B------:R-:W-:Y:S05]  /*0f60*/  BSYNC.RECONVERGENT B0 ;  /* 0x0000000000007941 */ /* 0x000fea0003800200 */
.L_x_84:
[----:B------:R-:W-:-:S09]  /*0f70*/  UISETP.GE.AND UP0, UPT, UR9, 0x1, UPT ;  /* 0x000000010900788c */ /* 0x000fd2000bf06270 */
[----:B------:R-:W-:Y:S05]  /*0f80*/  BRA.U !UP0, `(.L_x_86) ;  /* 0x0000002908807547 */ /* 0x000fea000b800000 */
[----:B------:R-:W1:Y:S01]  /*0f90*/  LDC.64 R20, c[0x0][0x3a0] ;  /* 0x0000e800ff147b82 */ /* 0x000e620000000a00 */
[C---:B0---4-:R-:W-:Y:S01]  /*0fa0*/  IADD3 R3, PT, PT, R0.reuse, UR10, RZ ;  /* 0x0000000a00037c10 */ /* 0x051fe2000fffe0ff */
[----:B------:R-:W-:Y:S01]  /*0fb0*/  IMAD R11, R0, R11, UR18 ;  /* 0x00000012000b7e24 */ /* 0x000fe2000f8e020b */
[----:B------:R-:W-:-:S03]  /*0fc0*/  UMOV UR5, URZ ;  /* 0x000000ff00057c82 */ /* 0x000fc60008000000 */
[----:B-1----:R-:W-:-:S07]  /*0fd0*/  IMAD.WIDE R20, R3, 0x4, R20 ;  /* 0x0000000403147825 */ /* 0x002fce00078e0214 */
.L_x_144:
[----:B0--3--:R-:W0:Y:S01]  /*0fe0*/  LDC R15, c[0x0][0x364] ;  /* 0x0000d900ff0f7b82 */ /* 0x009e220000000800 */
[----:B------:R-:W-:Y:S07]  /*0ff0*/  BSSY.RECONVERGENT B0, `(.L_x_87) ;  /* 0x000007a000007945 */ /* 0x000fee0003800200 */
[----:B-1----:R-:W1:Y:S01]  /*1000*/  LDC.64 R2, c[0x0][0x3b0] ;  /* 0x0000ec00ff027b82 */ /* 0x002e620000000a00 */
[----:B0-----:R-:W-:-:S05]  /*1010*/  IMAD R0, R15, UR5, R4 ;  /* 0x000000050f007c24 */ /* 0x001fca000f8e0204 */
[----:B-1----:R-:W-:-:S04]  /*1020*/  ISETP.GE.AND P1, PT, R0, R2, PT ;  /* 0x000000020000720c */ /* 0x002fc80003f26270 */
[----:B------:R-:W-:-:S04]  /*1030*/  ISETP.GE.U32.OR P1, PT, R4, R15, P1 ;  /* 0x0000000f0400720c */ /* 0x000fc80000f26470 */
[----:B------:R-:W-:-:S13]  /*1040*/  ISETP.LT.OR P1, PT, R3, 0x1, P1 ;  /* 0x000000010300780c */ /* 0x000fda0000f21670 */
[----:B--2---:R-:W-:Y:S05]  /*1050*/  @P1 BRA `(.L_x_88) ;  /* 0x0000000400cc1947 */ /* 0x004fea0003800000 */
[----:B------:R-:W-:Y:S01]  /*1060*/  ISETP.GE.U32.AND P1, PT, R3, 0x8, PT ;  /* 0x000000080300780c */ /* 0x000fe20003f26070 */
[----:B------:R-:W-:Y:S01]  /*1070*/  UMOV UR6, URZ ;  /* 0x000000ff00067c82 */ /* 0x000fe20008000000 */
[----:B------:R-:W-:-:S11]  /*1080*/  IMAD R0, R0, R3, UR18 ;  /* 0x0000001200007e24 */ /* 0x000fd6000f8e0203 */
[----:B------:R-:W-:Y:S05]  /*1090*/  @!P1 BRA `(.L_x_89) ;  /* 0x0000000000b49947 */ /* 0x000fea0003800000 */
[----:B------:R-:W-:-:S05]  /*10a0*/  UMOV UR6, URZ ;  /* 0x000000ff00067c82 */ /* 0x000fca0008000000 */
.L_x_90:
[----:B0-----:R-:W0:Y:S01]  /*10b0*/  LDC.64 R14, c[0x0][0x388] ;  /* 0x0000e200ff0e7b82 */ /* 0x001e220000000a00 */
[----:B------:R-:W-:-:S07]  /*10c0*/  VIADD R19, R0, UR6 ;  /* 0x0000000600137c36 */ /* 0x000fce0008000000 */
[----:B------:R-:W1:Y:S01]  /*10d0*/  LDC.64 R16, c[0x0][0x390] ;  /* 0x0000e400ff107b82 */ /* 0x000e620000000a00 */
[----:B0-----:R-:W-:-:S05]  /*10e0*/  IMAD.WIDE R14, R19, 0x4, R14 ;  /* 0x00000004130e7825 */ /* 0x001fca00078e020e */
[----:B------:R-:W2:Y:S01]  /*10f0*/  LDG.E.CONSTANT R12, desc[UR14][R14.64] ;  /* 0x0000000e0e0c7981 */ /* 0x000ea2000c1e9900 */
[----:B------:R-:W-:Y:S02]  /*1100*/  IMAD R18, R4, R3, UR6 ;  /* 0x0000000604127e24 */ /* 0x000fe4000f8e0203 */
[----:B-1----:R-:W-:Y:S01]  /*1110*/  IMAD.WIDE R16, R19, 0x4, R16 ;  /* 0x0000000413107825 */ /* 0x002fe200078e0210 */
[----:B------:R-:W3:Y:S02]  /*1120*/  LDG.E.CONSTANT R24, desc[UR14][R14.64+0x4] ;  /* 0x0000040e0e187981 */ /* 0x000ee4000c1e9900 */
[C---:B------:R-:W-:Y:S02]  /*1130*/  LEA R19, R18.reuse, UR11, 0x2 ;  /* 0x0000000b12137c11 */ /* 0x040fe4000f8e10ff */
[----:B------:R-:W4:Y:S04]  /*1140*/  LDG.E.CONSTANT R22, desc[UR14][R16.64] ;  /* 0x0000000e10167981 */ /* 0x000f28000c1e9900 */
[----:B------:R-:W3:Y:S01]  /*1150*/  LDG.E.CONSTANT R26, desc[UR14][R16.64+0x4] ;  /* 0x0000040e101a7981 */ /* 0x000ee2000c1e9900 */
[----:B------:R-:W-:-:S03]  /*1160*/  LEA R23, R18, R5, 0x2 ;  /* 0x0000000512177211 */ /* 0x000fc600078e10ff */
[----:B------:R-:W3:Y:S04]  /*1170*/  LDG.E.CONSTANT R28, desc[UR14][R14.64+0x8] ;  /* 0x0000080e0e1c7981 */ /* 0x000ee8000c1e9900 */
[----:B------:R-:W3:Y:S04]  /*1180*/  LDG.E.CONSTANT R30, desc[UR14][R16.64+0x8] ;  /* 0x0000080e101e7981 */ /* 0x000ee8000c1e9900 */
[----:B------:R-:W3:Y:S04]  /*1190*/  LDG.E.CONSTANT R32, desc[UR14][R14.64+0xc] ;  /* 0x00000c0e0e207981 */ /* 0x000ee8000c1e9900 */
[----:B------:R-:W3:Y:S04]  /*11a0*/  LDG.E.CONSTANT R18, desc[UR14][R14.64+0x10] ;  /* 0x0000100e0e127981 */ /* 0x000ee8000c1e9900 */
[----:B------:R-:W3:Y:S04]  /*11b0*/  LDG.E.CONSTANT R34, desc[UR14][R14.64+0x14] ;  /* 0x0000140e0e227981 */ /* 0x000ee8000c1e9900 */
[----:B------:R-:W3:Y:S04]  /*11c0*/  LDG.E.CONSTANT R36, desc[UR14][R14.64+0x18] ;  /* 0x0000180e0e247981 */ /* 0x000ee8000c1e9900 */
[----:B------:R-:W3:Y:S04]  /*11d0*/  LDG.E.CONSTANT R25, desc[UR14][R14.64+0x1c] ;  /* 0x00001c0e0e197981 */ /* 0x000ee8000c1e9900 */
[----:B------:R-:W3:Y:S04]  /*11e0*/  LDG.E.CONSTANT R27, desc[UR14][R16.64+0x1c] ;  /* 0x00001c0e101b7981 */ /* 0x000ee8000c1e9900 */
[----:B--2---:R0:W-:Y:S04]  /*11f0*/  STS [R19], R12 ;  /* 0x0000000c13007388 */ /* 0x0041e80000000800 */
[----:B----4-:R1:W-:Y:S04]  /*1200*/  STS [R23], R22 ;  /* 0x0000001617007388 */ /* 0x0103e80000000800 */
[----:B0-----:R-:W2:Y:S04]  /*1210*/  LDG.E.CONSTANT R12, desc[UR14][R16.64+0xc] ;  /* 0x00000c0e100c7981 */ /* 0x001ea8000c1e9900 */
[----:B---3--:R0:W-:Y:S04]  /*1220*/  STS [R19+0x4], R24 ;  /* 0x0000041813007388 */ /* 0x0081e80000000800 */
[----:B-1----:R-:W3:Y:S04]  /*1230*/  LDG.E.CONSTANT R22, desc[UR14][R16.64+0x10] ;  /* 0x0000100e10167981 */ /* 0x002ee8000c1e9900 */
[----:B------:R1:W-:Y:S04]  /*1240*/  STS [R23+0x4], R26 ;  /* 0x0000041a17007388 */ /* 0x0003e80000000800 */
[----:B0-----:R-:W4:Y:S04]  /*1250*/  LDG.E.CONSTANT R24, desc[UR14][R16.64+0x14] ;  /* 0x0000140e10187981 */ /* 0x001f28000c1e9900 */
[----:B-1----:R-:W4:Y:S04]  /*1260*/  LDG.E.CONSTANT R26, desc[UR14][R16.64+0x18] ;  /* 0x0000180e101a7981 */ /* 0x002f28000c1e9900 */
[----:B------:R0:W-:Y:S04]  /*1270*/  STS [R19+0x8], R28 ;  /* 0x0000081c13007388 */ /* 0x0001e80000000800 */
[----:B------:R0:W-:Y:S04]  /*1280*/  STS [R23+0x8], R30 ;  /* 0x0000081e17007388 */ /* 0x0001e80000000800 */
[----:B------:R0:W-:Y:S01]  /*1290*/  STS [R19+0xc], R32 ;  /* 0x00000c2013007388 */ /* 0x0001e20000000800 */
[----:B------:R-:W-:-:S04]  /*12a0*/  UIADD3 UR6, UPT, UPT, UR6, 0x8, URZ ;  /* 0x0000000806067890 */ /* 0x000fc8000fffe0ff */
[----:B------:R-:W-:Y:S01]  /*12b0*/  UISETP.NE.AND UP0, UPT, UR6, UR12, UPT ;  /* 0x0000000c0600728c */ /* 0x000fe2000bf05270 */
[----:B--2---:R0:W-:Y:S04]  /*12c0*/  STS [R23+0xc], R12 ;  /* 0x00000c0c17007388 */ /* 0x0041e80000000800 */
[----:B------:R0:W-:Y:S04]  /*12d0*/  STS [R19+0x10], R18 ;  /* 0x0000101213007388 */ /* 0x0001e80000000800 */
[----:B---3--:R0:W-:Y:S04]  /*12e0*/  STS [R23+0x10], R22 ;  /* 0x0000101617007388 */ /* 0x0081e80000000800 */
[----:B------:R0:W-:Y:S04]  /*12f0*/  STS [R19+0x14], R34 ;  /* 0x0000142213007388 */ /* 0x0001e80000000800 */
[----:B----4-:R0:W-:Y:S04]  /*1300*/  STS [R23+0x14], R24 ;  /* 0x0000141817007388 */ /* 0x0101e80000000800 */
[----:B------:R0:W-:Y:S04]  /*1310*/  STS [R19+0x18], R36 ;  /* 0x0000182413007388 */ /* 0x0001e80000000800 */
[----:B------:R0:W-:Y:S04]  /*1320*/  STS [R23+0x18], R26 ;  /* 0x0000181a17007388 */ /* 0x0001e80000000800 */
[----:B------:R0:W-:Y:S04]  /*1330*/  STS [R19+0x1c], R25 ;  /* 0x00001c1913007388 */ /* 0x0001e80000000800 */
[----:B------:R0:W-:Y:S01]  /*1340*/  STS [R23+0x1c], R27 ;  /* 0x00001c1b17007388 */ /* 0x0001e20000000800 */
[----:B------:R-:W-:Y:S05]  /*1350*/  BRA.U UP0, `(.L_x_90) ;  /* 0xfffffffd00547547 */ /* 0x000fea000b83ffff */
[----:B------:R-:W-:-:S05]  /*1360*/  UMOV UR6, UR12 ;  /* 0x0000000c00067c82 */ /* 0x000fca0008000000 */
.L_x_89:
[----:B------:R-:W-:-:S09]  /*1370*/  UISETP.NE.AND UP0, UPT, UR20, URZ, UPT ;  /* 0x000000ff1400728c */ /* 0x000fd2000bf05270 */
[----:B------:R-:W-:Y:S05]  /*1380*/  BRA.U !UP0, `(.L_x_88) ;  /* 0x0000000508007547 */ /* 0x000fea000b800000 */
[----:B------:R-:W-:Y:S02]  /*1390*/  UIADD3 UR7, UPT, UPT, UR20, -0x1, URZ ;  /* 0xffffffff14077890 */ /* 0x000fe4000fffe0ff */
[----:B------:R-:W-:Y:S02]  /*13a0*/  UISETP.NE.AND UP1, UPT, UR21, URZ, UPT ;  /* 0x000000ff1500728c */ /* 0x000fe4000bf25270 */
[----:B------:R-:W-:-:S09]  /*13b0*/  UISETP.GE.U32.AND UP0, UPT, UR7, 0x3, UPT ;  /* 0x000000030700788c */ /* 0x000fd2000bf06070 */
[----:B------:R-:W-:Y:S05]  /*13c0*/  BRA.U !UP0, `(.L_x_91) ;  /* 0x0000000108647547 */ /* 0x000fea000b800000 */
[----:B------:R-:W1:Y:S01]  /*13d0*/  LDC.64 R14, c[0x0][0x388] ;  /* 0x0000e200ff0e7b82 */ /* 0x000e620000000a00 */
[----:B0-----:R-:W-:-:S07]  /*13e0*/  IADD3 R19, PT, PT, R0, UR6, RZ ;  /* 0x0000000600137c10 */ /* 0x001fce000fffe0ff */
[----:B------:R-:W0:Y:S01]  /*13f0*/  LDC.64 R16, c[0x0][0x390] ;  /* 0x0000e400ff107b82 */ /* 0x000e220000000a00 */
[----:B-1----:R-:W-:-:S05]  /*1400*/  IMAD.WIDE R14, R19, 0x4, R14 ;  /* 0x00000004130e7825 */ /* 0x002fca00078e020e */
[----:B------:R-:W2:Y:S01]  /*1410*/  LDG.E.CONSTANT R12, desc[UR14][R14.64] ;  /* 0x0000000e0e0c7981 */ /* 0x000ea2000c1e9900 */
[----:B0-----:R-:W-:-:S03]  /*1420*/  IMAD.WIDE R16, R19, 0x4, R16 ;  /* 0x0000000413107825 */ /* 0x001fc600078e0210 */
[----:B------:R-:W3:Y:S04]  /*1430*/  LDG.E.CONSTANT R24, desc[UR14][R14.64+0x4] ;  /* 0x0000040e0e187981 */ /* 0x000ee8000c1e9900 */
[----:B------:R-:W4:Y:S04]  /*1440*/  LDG.E.CONSTANT R22, desc[UR14][R16.64] ;  /* 0x0000000e10167981 */ /* 0x000f28000c1e9900 */
[----:B------:R-:W3:Y:S04]  /*1450*/  LDG.E.CONSTANT R26, desc[UR14][R16.64+0x4] ;  /* 0x0000040e101a7981 */ /* 0x000ee8000c1e9900 */
[----:B------:R-:W3:Y:S04]  /*1460*/  LDG.E.CONSTANT R28, desc[UR14][R14.64+0x8] ;  /* 0x0000080e0e1c7981 */ /* 0x000ee8000c1e9900 */
[----:B------:R-:W3:Y:S04]  /*1470*/  LDG.E.CONSTANT R30, desc[UR14][R16.64+0x8] ;  /* 0x0000080e101e7981 */ /* 0x000ee8000c1e9900 */
[----:B------:R-:W3:Y:S04]  /*1480*/  LDG.E.CONSTANT R32, desc[UR14][R14.64+0xc] ;  /* 0x00000c0e0e207981 */ /* 0x000ee8000c1e9900 */
[----:B------:R-:W3:Y:S01]  /*1490*/  LDG.E.CONSTANT R34, desc[UR14][R16.64+0xc] ;  /* 0x00000c0e10227981 */ /* 0x000ee2000c1e9900 */
[----:B------:R-:W-:-:S05]  /*14a0*/  IMAD R18, R4, R3, UR6 ;  /* 0x0000000604127e24 */ /* 0x000fca000f8e0203 */
[C---:B------:R-:W-:Y:S02]  /*14b0*/  LEA R19, R18.reuse, UR11, 0x2 ;  /* 0x0000000b12137c11 */ /* 0x040fe4000f8e10ff */
[----:B------:R-:W-:Y:S01]  /*14c0*/  LEA R23, R18, R5, 0x2 ;  /* 0x0000000512177211 */ /* 0x000fe200078e10ff */
[----:B------:R-:W-:Y:S02]  /*14d0*/  UIADD3 UR6, UPT, UPT, UR6, 0x4, URZ ;  /* 0x0000000406067890 */ /* 0x000fe4000fffe0ff */
[----:B--2---:R1:W-:Y:S04]  /*14e0*/  STS [R19], R12 ;  /* 0x0000000c13007388 */ /* 0x0043e80000000800 */
[----:B----4-:R1:W-:Y:S04]  /*14f0*/  STS [R23], R22 ;  /* 0x0000001617007388 */ /* 0x0103e80000000800 */
[----:B---3--:R1:W-:Y:S04]  /*1500*/  STS [R19+0x4], R24 ;  /* 0x0000041813007388 */ /* 0x0083e80000000800 */
[----:B------:R1:W-:Y:S04]  /*1510*/  STS [R23+0x4], R26 ;  /* 0x0000041a17007388 */ /* 0x0003e80000000800 */
[----:B------:R1:W-:Y:S04]  /*1520*/  STS [R19+0x8], R28 ;  /* 0x0000081c13007388 */ /* 0x0003e80000000800 */
[----:B------:R1:W-:Y:S04]  /*1530*/  STS [R23+0x8], R30 ;  /* 0x0000081e17007388 */ /* 0x0003e80000000800 */
[----:B------:R1:W-:Y:S04]  /*1540*/  STS [R19+0xc], R32 ;  /* 0x00000c2013007388 */ /* 0x0003e80000000800 */
[----:B------:R1:W-:Y:S02]  /*1550*/  STS [R23+0xc], R34 ;  /* 0x00000c2217007388 */ /* 0x0003e40000000800 */
.L_x_91:
[----:B------:R-:W-:Y:S05]  /*1560*/  BRA.U !UP1, `(.L_x_88) ;  /* 0x0000000109887547 */ /* 0x000fea000b800000 */
[----:B------:R-:W-:Y:S01]  /*1570*/  ISETP.NE.AND P1, PT, RZ, UR22, PT ;  /* 0x00000016ff007c0c */ /* 0x000fe2000bf25270 */
[----:B------:R-:W-:Y:S01]  /*1580*/  UISETP.NE.AND UP0, UPT, UR21, 0x1, UPT ;  /* 0x000000011500788c */ /* 0x000fe2000bf05270 */
[----:B------:R-:W-:Y:S01]  /*1590*/  HFMA2 R15, -RZ, RZ, 0, 2.384185791015625e-07 ;  /* 0x00000004ff0f7431 */ /* 0x000fe200000001ff */
[----:B01----:R-:W-:-:S04]  /*15a0*/  MOV R19, 0x4 ;  /* 0x0000000400137802 */ /* 0x003fc80000000f00 */
[----:B------:R-:W-:-:S05]  /*15b0*/  PLOP3.LUT P2, PT, PT, PT, UP0, 0x80, 0x8 ;  /* 0x000000000008781c */ /* 0x000fca0003f4f008 */
[----:B------:R-:W0:Y:S01]  /*15c0*/  @UP0 LDCU.64 UR16, c[0x0][0x388] ;  /* 0x00007100ff1007ac */ /* 0x000e220008000a00 */
[----:B------:R-:W1:Y:S01]  /*15d0*/  @P1 LDC.64 R22, c[0x0][0x388] ;  /* 0x0000e200ff161b82 */ /* 0x000e620000000a00 */
[----:B------:R-:W2:Y:S06]  /*15e0*/  @UP0 LDCU.64 UR24, c[0x0][0x390] ;  /* 0x00007200ff1807ac */ /* 0x000eac0008000a00 */
[----:B------:R-:W-:Y:S01]  /*15f0*/  @P2 VIADD R18, R0, UR6 ;  /* 0x0000000600122c36 */ /* 0x000fe20008000000 */
[----:B------:R-:W3:Y:S01]  /*1600*/  @P1 LDC.64 R16, c[0x0][0x390] ;  /* 0x0000e400ff101b82 */ /* 0x000ee20000000a00 */
[----:B------:R-:W-:Y:S01]  /*1610*/  @P2 IMAD R12, R4, R3, UR6 ;  /* 0x00000006040c2e24 */ /* 0x000fe2000f8e0203 */
[----:B------:R-:W-:-:S06]  /*1620*/  @UP0 UIADD3 UR6, UPT, UPT, UR6, 0x2, URZ ;  /* 0x0000000206060890 */ /* 0x000fcc000fffe0ff */
[----:B------:R-:W-:Y:S01]  /*1630*/  @P1 IADD3 R25, PT, PT, R0, UR6, RZ ;  /* 0x0000000600191c10 */ /* 0x000fe2000fffe0ff */
[----:B0-----:R-:W-:-:S04]  /*1640*/  @P2 IMAD.WIDE R14, R18, R15, UR16 ;  /* 0x00000010120e2e25 */ /* 0x001fc8000f8e020f */
[----:B--2---:R-:W-:Y:S01]  /*1650*/  @P2 IMAD.WIDE R18, R18, R19, UR24 ;  /* 0x0000001812122e25 */ /* 0x004fe2000f8e0213 */
[----:B------:R-:W2:Y:S03]  /*1660*/  @P2 LDG.E.CONSTANT R24, desc[UR14][R14.64] ;  /* 0x0000000e0e182981 */ /* 0x000ea6000c1e9900 */
[C---:B-1----:R-:W-:Y:S01]  /*1670*/  @P1 IMAD.WIDE R22, R25.reuse, 0x4, R22 ;  /* 0x0000000419161825 */ /* 0x042fe200078e0216 */
[----:B------:R-:W4:Y:S04]  /*1680*/  @P2 LDG.E.CONSTANT R26, desc[UR14][R18.64] ;  /* 0x0000000e121a2981 */ /* 0x000f28000c1e9900 */
[----:B------:R-:W4:Y:S01]  /*1690*/  @P2 LDG.E.CONSTANT R28, desc[UR14][R14.64+0x4] ;  /* 0x0000040e0e1c2981 */ /* 0x000f22000c1e9900 */
[----:B---3--:R-:W-:-:S03]  /*16a0*/  @P1 IMAD.WIDE R16, R25, 0x4, R16 ;  /* 0x0000000419101825 */ /* 0x008fc600078e0210 */
[----:B------:R-:W3:Y:S04]  /*16b0*/  @P2 LDG.E.CONSTANT R30, desc[UR14][R18.64+0x4] ;  /* 0x0000040e121e2981 */ /* 0x000ee8000c1e9900 */
[----:B------:R-:W3:Y:S04]  /*16c0*/  @P1 LDG.E.CONSTANT R22, desc[UR14][R22.64] ;  /* 0x0000000e16161981 */ /* 0x000ee8000c1e9900 */
[----:B------:R-:W3:Y:S01]  /*16d0*/  @P1 LDG.E.CONSTANT R16, desc[UR14][R16.64] ;  /* 0x0000000e10101981 */ /* 0x000ee2000c1e9900 */
[----:B------:R-:W-:Y:S01]  /*16e0*/  @P1 IMAD R0, R4, R3, UR6 ;  /* 0x0000000604001e24 */ /* 0x000fe2000f8e0203 */
[----:B------:R-:W-:-:S02]  /*16f0*/  @P2 LEA R29, R12, UR11, 0x2 ;  /* 0x0000000b0c1d2c11 */ /* 0x000fc4000f8e10ff */
[-C--:B------:R-:W-:Y:S02]  /*1700*/  @P2 LEA R31, R12, R5.reuse, 0x2 ;  /* 0x000000050c1f2211 */ /* 0x080fe400078e10ff */
[C---:B------:R-:W-:Y:S02]  /*1710*/  @P1 LEA R25, R0.reuse, UR11, 0x2 ;  /* 0x0000000b00191c11 */ /* 0x040fe4000f8e10ff */
[----:B------:R-:W-:Y:S01]  /*1720*/  @P1 LEA R27, R0, R5, 0x2 ;  /* 0x00000005001b1211 */ /* 0x000fe200078e10ff */
[----:B--2---:R2:W-:Y:S04]  /*1730*/  @P2 STS [R29], R24 ;  /* 0x000000181d002388 */ /* 0x0045e80000000800 */
[----:B----4-:R2:W-:Y:S04]  /*1740*/  @P2 STS [R31], R26 ;  /* 0x0000001a1f002388 */ /* 0x0105e80000000800 */
[----:B------:R2:W-:Y:S04]  /*1750*/  @P2 STS [R29+0x4], R28 ;  /* 0x0000041c1d002388 */ /* 0x0005e80000000800 */
[----:B---3--:R2:W-:Y:S04]  /*1760*/  @P2 STS [R31+0x4], R30 ;  /* 0x0000041e1f002388 */ /* 0x0085e80000000800 */
[----:B------:R2:W-:Y:S04]  /*1770*/  @P1 STS [R25], R22 ;  /* 0x0000001619001388 */ /* 0x0005e80000000800 */
[----:B------:R2:W-:Y:S02]  /*1780*/  @P1 STS [R27], R16 ;  /* 0x000000101b001388 */ /* 0x0005e40000000800 */
.L_x_88:
[----:B------:R-:W-:Y:S05]  /*1790*/  BSYNC.RECONVERGENT B0 ;  /* 0x0000000000007941 */ /* 0x000fea0003800200 */
.L_x_87:
[----:B------:R-:W-:Y:S06]  /*17a0*/  BAR.SYNC.DEFER_BLOCKING 0x0 ;  /* 0x0000000000007b1d */ /* 0x000fec0000010000 */
[----:B------:R-:W-:Y:S01]  /*17b0*/  BSSY.RECONVERGENT B0, `(.L_x_92) ;  /* 0x0000210000007945 */ /* 0x000fe20003800200 */
[----:B01---5:R-:W-:-:S03]  /*17c0*/  IMAD.MOV.U32 R12, RZ, RZ, R13 ;  /* 0x000000ffff0c7224 */ /* 0x023fc600078e000d */
[----:B------:R-:W-:Y:S05]  /*17d0*/  @!P0 BRA `(.L_x_93) ;  /* 0x0000002000348947 */ /* 0x000fea0003800000 */
[----:B------:R-:W0:Y:S01]  /*17e0*/  LDCU UR6, c[0x0][0x3bc] ;  /* 0x00007780ff0677ac */ /* 0x000e220008000800 */
[----:B------:R-:W-:Y:S02]  /*17f0*/  MOV R0, 0xff800000 ;  /* 0xff80000000007802 */ /* 0x000fe40000000f00 */
[----:B0-----:R-:W-:-:S05]  /*1800*/  MOV R14, UR6 ;  /* 0x00000006000e7c02 */ /* 0x001fca0008000f00 */
[----:B------:R-:W-:-:S05]  /*1810*/  IMAD R19, R14, UR5, RZ ;  /* 0x000000050e137c24 */ /* 0x000fca000f8e02ff */
[----:B------:R-:W-:-:S04]  /*1820*/  ISETP.GE.AND P1, PT, R19, R2, PT ;  /* 0x000000021300720c */ /* 0x000fc80003f26270 */
[----:B------:R-:W-:-:S13]  /*1830*/  ISETP.GT.AND P1, PT, R14, RZ, !P1 ;  /* 0x000000ff0e00720c */ /* 0x000fda0004f24270 */
[----:B------:R-:W-:Y:S05]  /*1840*/  @!P1 BRA `(.L_x_94) ;  /* 0x00000008001c9947 */ /* 0x000fea0003800000 */
[----:B------:R-:W-:Y:S02]  /*1850*/  ISETP.GT.AND P2, PT, R3, RZ, PT ;  /* 0x000000ff0300720c */ /* 0x000fe40003f44270 */
[----:B------:R-:W-:-:S11]  /*1860*/  MOV R0, 0xff800000 ;  /* 0xff80000000007802 */ /* 0x000fd60000000f00 */
[----:B------:R-:W-:Y:S05]  /*1870*/  @P2 BRA `(.L_x_95) ;  /* 0x0000000000402947 */ /* 0x000fea0003800000 */
[----:B------:R-:W0:Y:S01]  /*1880*/  LDCU UR7, c[0x0][0x3bc] ;  /* 0x00007780ff0777ac */ /* 0x000e220008000800 */
[----:B------:R-:W1:Y:S01]  /*1890*/  LDCU UR13, c[0x0][0x3b0] ;  /* 0x00007600ff0d77ac */ /* 0x000e620008000800 */
[----:B------:R-:W-:-:S05]  /*18a0*/  UMOV UR6, URZ ;  /* 0x000000ff00067c82 */ /* 0x000fca0008000000 */
.L_x_96:
[----:B0-----:R-:W-:Y:S02]  /*18b0*/  MOV R14, UR7 ;  /* 0x00000007000e7c02 */ /* 0x001fe40008000f00 */
[----:B-1----:R-:W-:Y:S02]  /*18c0*/  MOV R2, UR13 ;  /* 0x0000000d00027c02 */ /* 0x002fe40008000f00 */
[----:B------:R-:W-:Y:S01]  /*18d0*/  FMNMX R0, R7, R0, !PT ;  /* 0x0000000007007209 */ /* 0x000fe20007800000 */
[----:B------:R-:W-:Y:S01]  /*18e0*/  IMAD R3, R9, R14, UR6 ;  /* 0x0000000609037e24 */ /* 0x000fe2000f8e020e */
[----:B------:R-:W-:-:S03]  /*18f0*/  UIADD3 UR6, UPT, UPT, UR6, 0x1, URZ ;  /* 0x0000000106067890 */ /* 0x000fc6000fffe0ff */
[----:B------:R-:W-:-:S03]  /*1900*/  IMAD R12, R3, 0x4, R8 ;  /* 0x00000004030c7824 */ /* 0x000fc600078e0208 */
[----:B------:R-:W-:Y:S02]  /*1910*/  IADD3 R3, PT, PT, R19, UR6, RZ ;  /* 0x0000000613037c10 */ /* 0x000fe4000fffe0ff */
[----:B------:R0:W-:Y:S02]  /*1920*/  STS [R12], R7 ;  /* 0x000000070c007388 */ /* 0x0001e40000000800 */
[----:B------:R-:W-:-:S13]  /*1930*/  ISETP.GE.AND P2, PT, R3, R2, PT ;  /* 0x000000020300720c */ /* 0x000fda0003f46270 */
[----:B0-----:R-:W-:Y:S05]  /*1940*/  @P2 BRA `(.L_x_94) ;  /* 0x0000000400dc2947 */ /* 0x001fea0003800000 */
[----:B------:R-:W-:-:S13]  /*1950*/  ISETP.LE.AND P2, PT, R14, UR6, PT ;  /* 0x000000060e007c0c */ /* 0x000fda000bf43270 */
[----:B------:R-:W-:Y:S05]  /*1960*/  @!P2 BRA `(.L_x_96) ;  /* 0xfffffffc00d0a947 */ /* 0x000fea000383ffff */
[----:B------:R-:W-:Y:S05]  /*1970*/  BRA `(.L_x_94) ;  /* 0x0000000400d07947 */ /* 0x000fea0003800000 */
.L_x_95:
[----:B------:R-:W-:-:S05]  /*1980*/  UMOV UR6, URZ ;  /* 0x000000ff00067c82 */ /* 0x000fca0008000000 */
.L_x_102:
[----:B------:R-:W-:Y:S01]  /*1990*/  UISETP.GE.U32.AND UP0, UPT, UR19, 0x7, UPT ;  /* 0x000000071300788c */ /* 0x000fe2000bf06070 */
[----:B------:R-:W-:Y:S01]  /*19a0*/  HFMA2 R2, -RZ, RZ, 0, 0 ;  /* 0x00000000ff027431 */ /* 0x000fe200000001ff */
[----:B------:R-:W-:-:S07]  /*19b0*/  UMOV UR7, URZ ;  /* 0x000000ff00077c82 */ /* 0x000fce0008000000 */
[----:B------:R-:W-:Y:S05]  /*19c0*/  BRA.U !UP0, `(.L_x_97) ;  /* 0x0000000108987547 */ /* 0x000fea000b800000 */
[----:B------:R-:W0:Y:S01]  /*19d0*/  S2UR UR13, SR_CgaCtaId ;  /* 0x00000000000d79c3 */ /* 0x000e220000008800 */
[----:B------:R-:W-:Y:S01]  /*19e0*/  UMOV UR7, 0x400 ;  /* 0x0000040000077882 */ /* 0x000fe20000000000 */
[----:B------:R-:W-:Y:S01]  /*19f0*/  MOV R2, RZ ;  /* 0x000000ff00027202 */ /* 0x000fe20000000f00 */
[----:B------:R-:W1:Y:S01]  /*1a00*/  LDCU UR17, c[0x0][0x3b4] ;  /* 0x00007680ff1177ac */ /* 0x000e620008000800 */
[----:B0-----:R-:W-:-:S03]  /*1a10*/  ULEA UR16, UR13, UR7, 0x18 ;  /* 0x000000070d107291 */ /* 0x001fc6000f8ec0ff */
[----:B-1----:R-:W-:-:S09]  /*1a20*/  UMOV UR7, URZ ;  /* 0x000000ff00077c82 */ /* 0x002fd20008000000 */
.L_x_98:
[----:B------:R-:W-:Y:S02]  /*1a30*/  UIMAD UR13, UR6, UR17, UR7 ;  /* 0x00000011060d72a4 */ /* 0x000fe4000f8e0207 */
[----:B------:R-:W-:Y:S01]  /*1a40*/  VIADD R3, R6, UR7 ;  /* 0x0000000706037c36 */ /* 0x000fe20008000000 */
[----:B------:R-:W-:Y:S02]  /*1a50*/  UIADD3 UR7, UPT, UPT, UR7, 0x8, URZ ;  /* 0x0000000807077890 */ /* 0x000fe4000fffe0ff */
[----:B------:R-:W-:Y:S02]  /*1a60*/  ULEA UR13, UR13, UR11, 0x2 ;  /* 0x0000000b0d0d7291 */ /* 0x000fe4000f8e10ff */
[----:B------:R-:W-:Y:S01]  /*1a70*/  LEA R3, R3, UR16, 0x2 ;  /* 0x0000001003037c11 */ /* 0x000fe2000f8e10ff */
[----:B------:R-:W-:-:S04]  /*1a80*/  UISETP.NE.AND UP0, UPT, UR7, UR12, UPT ;  /* 0x0000000c0700728c */ /* 0x000fc8000bf05270 */
[----:B------:R-:W-:Y:S04]  /*1a90*/  LDS R15, [R3] ;  /* 0x00000000030f7984 */ /* 0x000fe80000000800 */
[----:B------:R-:W0:Y:S04]  /*1aa0*/  LDS R12, [UR13] ;  /* 0x0000000dff0c7984 */ /* 0x000e280008000800 */
[----:B------:R-:W-:Y:S04]  /*1ab0*/  LDS R17, [R3+0x4] ;  /* 0x0000040003117984 */ /* 0x000fe80000000800 */
[----:B------:R-:W1:Y:S04]  /*1ac0*/  LDS R14, [UR13+0x4] ;  /* 0x0000040dff0e7984 */ /* 0x000e680008000800 */
[----:B------:R-:W-:Y:S04]  /*1ad0*/  LDS R23, [R3+0x8] ;  /* 0x0000080003177984 */ /* 0x000fe80000000800 */
[----:B--2---:R-:W2:Y:S04]  /*1ae0*/  LDS R16, [UR13+0x8] ;  /* 0x0000080dff107984 */ /* 0x004ea80008000800 */
[----:B------:R-:W-:Y:S04]  /*1af0*/  LDS R25, [R3+0xc] ;  /* 0x00000c0003197984 */ /* 0x000fe80000000800 */
[----:B------:R-:W3:Y:S04]  /*1b00*/  LDS R18, [UR13+0xc] ;  /* 0x00000c0dff127984 */ /* 0x000ee80008000800 */
[----:B------:R-:W-:Y:S04]  /*1b10*/  LDS R27, [R3+0x10] ;  /* 0x00001000031b7984 */ /* 0x000fe80000000800 */
[----:B------:R-:W4:Y:S04]  /*1b20*/  LDS R22, [UR13+0x10] ;  /* 0x0000100dff167984 */ /* 0x000f280008000800 */
[----:B------:R-:W-:Y:S01]  /*1b30*/  LDS R29, [R3+0x1c] ;  /* 0x00001c00031d7984 */ /* 0x000fe20000000800 */
[----:B0-----:R-:W-:-:S03]  /*1b40*/  FFMA R12, R15, R12, R2 ;  /* 0x0000000c0f0c7223 */ /* 0x001fc60000000002 */
[----:B------:R-:W-:Y:S04]  /*1b50*/  LDS R24, [UR13+0x1c] ;  /* 0x00001c0dff187984 */ /* 0x000fe80008000800 */
[----:B------:R-:W-:Y:S01]  /*1b60*/  LDS R15, [R3+0x14] ;  /* 0x00001400030f7984 */ /* 0x000fe20000000800 */
[----:B-1----:R-:W-:-:S03]  /*1b70*/  FFMA R12, R17, R14, R12 ;  /* 0x0000000e110c7223 */ /* 0x002fc6000000000c */
[----:B------:R-:W0:Y:S04]  /*1b80*/  LDS R2, [UR13+0x14] ;  /* 0x0000140dff027984 */ /* 0x000e280008000800 */
[----:B------:R-:W-:Y:S01]  /*1b90*/  LDS R17, [R3+0x18] ;  /* 0x0000180003117984 */ /* 0x000fe20000000800 */
[----:B--2---:R-:W-:-:S03]  /*1ba0*/  FFMA R12, R23, R16, R12 ;  /* 0x00000010170c7223 */ /* 0x004fc6000000000c */
[----:B------:R-:W1:Y:S01]  /*1bb0*/  LDS R14, [UR13+0x18] ;  /* 0x0000180dff0e7984 */ /* 0x000e620008000800 */
[----:B---3--:R-:W-:-:S04]  /*1bc0*/  FFMA R12, R25, R18, R12 ;  /* 0x00000012190c7223 */ /* 0x008fc8000000000c */
[----:B----4-:R-:W-:-:S04]  /*1bd0*/  FFMA R12, R27, R22, R12 ;  /* 0x000000161b0c7223 */ /* 0x010fc8000000000c */
[----:B0-----:R-:W-:-:S04]  /*1be0*/  FFMA R2, R15, R2, R12 ;  /* 0x000000020f027223 */ /* 0x001fc8000000000c */
[----:B-1----:R-:W-:-:S04]  /*1bf0*/  FFMA R2, R17, R14, R2 ;  /* 0x0000000e11027223 */ /* 0x002fc80000000002 */
[----:B------:R-:W-:Y:S01]  /*1c00*/  FFMA R2, R29, R24, R2 ;  /* 0x000000181d027223 */ /* 0x000fe20000000002 */
[----:B------:R-:W-:Y:S06]  /*1c10*/  BRA.U UP0, `(.L_x_98) ;  /* 0xfffffffd00847547 */ /* 0x000fec000b83ffff */
[----:B------:R-:W-:-:S05]  /*1c20*/  UMOV UR7, UR12 ;  /* 0x0000000c00077c82 */ /* 0x000fca0008000000 */
.L_x_97:
[----:B------:R-:W-:-:S09]  /*1c30*/  UISETP.NE.AND UP0, UPT, UR20, URZ, UPT ;  /* 0x000000ff1400728c */ /* 0x000fd2000bf05270 */
[----:B------:R-:W-:Y:S05]  /*1c40*/  BRA.U !UP0, `(.L_x_99) ;  /* 0x0000000108e07547 */ /* 0x000fea000b800000 */
[----:B------:R-:W-:Y:S02]  /*1c50*/  UIADD3 UR13, UPT, UPT, UR20, -0x1, URZ ;  /* 0xffffffff140d7890 */ /* 0x000fe4000fffe0ff */
[----:B------:R-:W-:Y:S02]  /*1c60*/  UISETP.NE.AND UP1, UPT, UR21, URZ, UPT ;  /* 0x000000ff1500728c */ /* 0x000fe4000bf25270 */
[----:B------:R-:W-:-:S09]  /*1c70*/  UISETP.GE.U32.AND UP0, UPT, UR13, 0x3, UPT ;  /* 0x000000030d00788c */ /* 0x000fd2000bf06070 */
[----:B------:R-:W-:Y:S05]  /*1c80*/  BRA.U !UP0, `(.L_x_100) ;  /* 0x0000000108547547 */ /* 0x000fea000b800000 */
[----:B------:R-:W0:Y:S01]  /*1c90*/  S2UR UR17, SR_CgaCtaId ;  /* 0x00000000001179c3 */ /* 0x000e220000008800 */
[----:B------:R-:W1:Y:S01]  /*1ca0*/  LDCU UR13, c[0x0][0x3b4] ;  /* 0x00007680ff0d77ac */ /* 0x000e620008000800 */
[----:B------:R-:W-:Y:S01]  /*1cb0*/  IADD3 R3, PT, PT, R6, UR7, RZ ;  /* 0x0000000706037c10 */ /* 0x000fe2000fffe0ff */
[----:B------:R-:W-:Y:S01]  /*1cc0*/  UMOV UR16, 0x400 ;  /* 0x0000040000107882 */ /* 0x000fe20000000000 */
[----:B-1----:R-:W-:Y:S02]  /*1cd0*/  UIMAD UR13, UR6, UR13, UR7 ;  /* 0x0000000d060d72a4 */ /* 0x002fe4000f8e0207 */
[----:B------:R-:W-:Y:S02]  /*1ce0*/  UIADD3 UR7, UPT, UPT, UR7, 0x4, URZ ;  /* 0x0000000407077890 */ /* 0x000fe4000fffe0ff */
[----:B------:R-:W-:Y:S02]  /*1cf0*/  ULEA UR13, UR13, UR11, 0x2 ;  /* 0x0000000b0d0d7291 */ /* 0x000fe4000f8e10ff */
[----:B0-----:R-:W-:-:S06]  /*1d00*/  ULEA UR16, UR17, UR16, 0x18 ;  /* 0x0000001011107291 */ /* 0x001fcc000f8ec0ff */
[----:B------:R-:W-:Y:S01]  /*1d10*/  LEA R3, R3, UR16, 0x2 ;  /* 0x0000001003037c11 */ /* 0x000fe2000f8e10ff */
[----:B------:R-:W-:Y:S04]  /*1d20*/  LDS R12, [UR13] ;  /* 0x0000000dff0c7984 */ /* 0x000fe80008000800 */
[----:B------:R-:W0:Y:S04]  /*1d30*/  LDS R15, [R3] ;  /* 0x00000000030f7984 */ /* 0x000e280000000800 */
[----:B------:R-:W-:Y:S04]  /*1d40*/  LDS R17, [R3+0x4] ;  /* 0x0000040003117984 */ /* 0x000fe80000000800 */
[----:B------:R-:W1:Y:S04]  /*1d50*/  LDS R14, [UR13+0x4] ;  /* 0x0000040dff0e7984 */ /* 0x000e680008000800 */
[----:B------:R-:W-:Y:S04]  /*1d60*/  LDS R23, [R3+0x8] ;  /* 0x0000080003177984 */ /* 0x000fe80000000800 */
[----:B--2---:R-:W2:Y:S04]  /*1d70*/  LDS R16, [UR13+0x8] ;  /* 0x0000080dff107984 */ /* 0x004ea80008000800 */
[----:B------:R-:W-:Y:S04]  /*1d80*/  LDS R25, [R3+0xc] ;  /* 0x00000c0003197984 */ /* 0x000fe80000000800 */
[----:B------:R-:W3:Y:S01]  /*1d90*/  LDS R18, [UR13+0xc] ;  /* 0x00000c0dff127984 */ /* 0x000ee20008000800 */
[----:B0-----:R-:W-:-:S04]  /*1da0*/  FFMA R12, R15, R12, R2 ;  /* 0x0000000c0f0c7223 */ /* 0x001fc80000000002 */
[----:B-1----:R-:W-:-:S04]  /*1db0*/  FFMA R12, R17, R14, R12 ;  /* 0x0000000e110c7223 */ /* 0x002fc8000000000c */
[----:B--2---:R-:W-:-:S04]  /*1dc0*/  FFMA R12, R23, R16, R12 ;  /* 0x00000010170c7223 */ /* 0x004fc8000000000c */
[----:B---3--:R-:W-:-:S07]  /*1dd0*/  FFMA R2, R25, R18, R12 ;  /* 0x0000001219027223 */ /* 0x008fce000000000c */
.L_x_100:
[----:B------:R-:W-:Y:S05]  /*1de0*/  BRA.U !UP1, `(.L_x_99) ;  /* 0x0000000109787547 */ /* 0x000fea000b800000 */
[----:B------:R-:W-:Y:S02]  /*1df0*/  UISETP.NE.AND UP0, UPT, UR21, 0x1, UPT ;  /* 0x000000011500788c */ /* 0x000fe4000bf05270 */
[----:B------:R-:W-:-:S07]  /*1e00*/  UISETP.NE.AND UP1, UPT, UR22, URZ, UPT ;  /* 0x000000ff1600728c */ /* 0x000fce000bf25270 */
[----:B------:R-:W-:Y:S05]  /*1e10*/  BRA.U !UP0, `(.L_x_101) ;  /* 0x00000001083c7547 */ /* 0x000fea000b800000 */
[----:B------:R-:W0:Y:S01]  /*1e20*/  S2UR UR16, SR_CgaCtaId ;  /* 0x00000000001079c3 */ /* 0x000e220000008800 */
[----:B------:R-:W1:Y:S01]  /*1e30*/  LDCU UR13, c[0x0][0x3b4] ;  /* 0x00007680ff0d77ac */ /* 0x000e620008000800 */
[----:B------:R-:W-:Y:S01]  /*1e40*/  IADD3 R3, PT, PT, R6, UR7, RZ ;  /* 0x0000000706037c10 */ /* 0x000fe2000fffe0ff */
[----:B-1----:R-:W-:Y:S02]  /*1e50*/  UIMAD UR17, UR6, UR13, UR7 ;  /* 0x0000000d061172a4 */ /* 0x002fe4000f8e0207 */
[----:B------:R-:W-:Y:S01]  /*1e60*/  UIADD3 UR7, UPT, UPT, UR7, 0x2, URZ ;  /* 0x0000000207077890 */ /* 0x000fe2000fffe0ff */
[----:B------:R-:W-:Y:S01]  /*1e70*/  UMOV UR13, 0x400 ;  /* 0x00000400000d7882 */ /* 0x000fe20000000000 */
[----:B------:R-:W-:Y:S02]  /*1e80*/  ULEA UR17, UR17, UR11, 0x2 ;  /* 0x0000000b11117291 */ /* 0x000fe4000f8e10ff */
[----:B0-----:R-:W-:-:S06]  /*1e90*/  ULEA UR13, UR16, UR13, 0x18 ;  /* 0x0000000d100d7291 */ /* 0x001fcc000f8ec0ff */
[----:B------:R-:W-:Y:S01]  /*1ea0*/  LEA R3, R3, UR13, 0x2 ;  /* 0x0000000d03037c11 */ /* 0x000fe2000f8e10ff */
[----:B------:R-:W-:Y:S04]  /*1eb0*/  LDS R12, [UR17] ;  /* 0x00000011ff0c7984 */ /* 0x000fe80008000800 */
[----:B------:R-:W0:Y:S04]  /*1ec0*/  LDS R15, [R3] ;  /* 0x00000000030f7984 */ /* 0x000e280000000800 */
[----:B------:R-:W-:Y:S04]  /*1ed0*/  LDS R17, [R3+0x4] ;  /* 0x0000040003117984 */ /* 0x000fe80000000800 */
[----:B------:R-:W1:Y:S01]  /*1ee0*/  LDS R14, [UR17+0x4] ;  /* 0x00000411ff0e7984 */ /* 0x000e620008000800 */
[----:B0-----:R-:W-:-:S04]  /*1ef0*/  FFMA R2, R15, R12, R2 ;  /* 0x0000000c0f027223 */ /* 0x001fc80000000002 */
[----:B-1----:R-:W-:-:S07]  /*1f00*/  FFMA R2, R17, R14, R2 ;  /* 0x0000000e11027223 */ /* 0x002fce0000000002 */
.L_x_101:
[----:B------:R-:W-:Y:S05]  /*1f10*/  BRA.U !UP1, `(.L_x_99) ;  /* 0x00000001092c7547 */ /* 0x000fea000b800000 */
[----:B------:R-:W0:Y:S01]  /*1f20*/  S2UR UR17, SR_CgaCtaId ;  /* 0x00000000001179c3 */ /* 0x000e220000008800 */
[----:B------:R-:W1:Y:S01]  /*1f30*/  LDCU UR13, c[0x0][0x3b4] ;  /* 0x00007680ff0d77ac */ /* 0x000e620008000800 */
[----:B------:R-:W-:Y:S01]  /*1f40*/  IADD3 R3, PT, PT, R6, UR7, RZ ;  /* 0x0000000706037c10 */ /* 0x000fe2000fffe0ff */
[----:B------:R-:W-:Y:S01]  /*1f50*/  UMOV UR16, 0x400 ;  /* 0x0000040000107882 */ /* 0x000fe20000000000 */
[----:B-1----:R-:W-:-:S04]  /*1f60*/  UIMAD UR13, UR6, UR13, UR7 ;  /* 0x0000000d060d72a4 */ /* 0x002fc8000f8e0207 */
[----:B------:R-:W-:Y:S02]  /*1f70*/  ULEA UR13, UR13, UR11, 0x2 ;  /* 0x0000000b0d0d7291 */ /* 0x000fe4000f8e10ff */
[----:B0-----:R-:W-:-:S06]  /*1f80*/  ULEA UR16, UR17, UR16, 0x18 ;  /* 0x0000001011107291 */ /* 0x001fcc000f8ec0ff */
[----:B------:R-:W-:Y:S01]  /*1f90*/  LEA R3, R3, UR16, 0x2 ;  /* 0x0000001003037c11 */ /* 0x000fe2000f8e10ff */
[----:B------:R-:W-:Y:S05]  /*1fa0*/  LDS R12, [UR13] ;  /* 0x0000000dff0c7984 */ /* 0x000fea0008000800 */
[----:B------:R-:W0:Y:S02]  /*1fb0*/  LDS R3, [R3] ;  /* 0x0000000003037984 */ /* 0x000e240000000800 */
[----:B0-----:R-:W-:-:S07]  /*1fc0*/  FFMA R2, R3, R12, R2 ;  /* 0x0000000c03027223 */ /* 0x001fce0000000002 */
.L_x_99:
[----:B------:R-:W0:Y:S01]  /*1fd0*/  LDCU UR13, c[0x0][0x3bc] ;  /* 0x00007780ff0d77ac */ /* 0x000e220008000800 */
[----:B------:R-:W1:Y:S01]  /*1fe0*/  LDCU UR7, c[0x0][0x3c0] ;  /* 0x00007800ff0777ac */ /* 0x000e620008000800 */
[----:B0-----:R-:W-:Y:S01]  /*1ff0*/  MOV R14, UR13 ;  /* 0x0000000d000e7c02 */ /* 0x001fe20008000f00 */
[----:B------:R-:W0:Y:S01]  /*2000*/  LDCU UR13, c[0x0][0x3b0] ;  /* 0x00007600ff0d77ac */ /* 0x000e220008000800 */
[----:B-1----:R-:W-:-:S03]  /*2010*/  FMUL R3, R2, UR7 ;  /* 0x0000000702037c20 */ /* 0x002fc60008400000 */
[----:B------:R-:W-:Y:S01]  /*2020*/  IMAD R15, R9, R14, UR6 ;  /* 0x00000006090f7e24 */ /* 0x000fe2000f8e020e */
[----:B------:R-:W-:-:S03]  /*2030*/  UIADD3 UR6, UPT, UPT, UR6, 0x1, URZ ;  /* 0x0000000106067890 */ /* 0x000fc6000fffe0ff */
[----:B------:R-:W-:Y:S01]  /*2040*/  IMAD R12, R15, 0x4, R8 ;  /* 0x000000040f0c7824 */ /* 0x000fe200078e0208 */
[----:B------:R-:W-:Y:S02]  /*2050*/  FMNMX R0, R3, R0, !PT ;  /* 0x0000000003007209 */ /* 0x000fe40007800000 */
[----:B------:R-:W-:Y:S02]  /*2060*/  IADD3 R15, PT, PT, R19, UR6, RZ ;  /* 0x00000006130f7c10 */ /* 0x000fe4000fffe0ff */
[----:B------:R1:W-:Y:S01]  /*2070*/  STS [R12], R3 ;  /* 0x000000030c007388 */ /* 0x0003e20000000800 */
[----:B------:R-:W-:Y:S02]  /*2080*/  ISETP.LE.AND P2, PT, R14, UR6, PT ;  /* 0x000000060e007c0c */ /* 0x000fe4000bf43270 */
[----:B0-----:R-:W-:-:S04]  /*2090*/  MOV R2, UR13 ;  /* 0x0000000d00027c02 */ /* 0x001fc80008000f00 */
[----:B------:R-:W-:-:S13]  /*20a0*/  ISETP.GE.AND P3, PT, R15, R2, PT ;  /* 0x000000020f00720c */ /* 0x000fda0003f66270 */
[----:B-1----:R-:W-:Y:S05]  /*20b0*/  @!P2 BRA !P3, `(.L_x_102) ;  /* 0xfffffff80034a947 */ /* 0x002fea000583ffff */
.L_x_94:
[----:B------:R-:W-:Y:S01]  /*20c0*/  HFMA2 R3, -RZ, RZ, 0.96630859375, -0.0022525787353515625 ;  /* 0x3bbb989dff037431 */ /* 0x000fe200000001ff */
[----:B------:R-:W-:-:S05]  /*20d0*/  FMNMX R12, R0, R13, !PT ;  /* 0x0000000d000c7209 */ /* 0x000fca0007800000 */
[C---:B--2---:R-:W-:Y:S01]  /*20e0*/  FADD R16, -R12.reuse, R13 ;  /* 0x0000000d0c107221 */ /* 0x044fe20000000100 */
[----:B------:R-:W-:Y:S01]  /*20f0*/  MOV R13, 0x437c0000 ;  /* 0x437c0000000d7802 */ /* 0x000fe20000000f00 */
[----:B------:R-:W-:Y:S02]  /*2100*/  FADD R22, -R12, R0 ;  /* 0x000000000c167221 */ /* 0x000fe40000000100 */
[-C--:B------:R-:W-:Y:S02]  /*2110*/  FFMA.SAT R18, R16, R3.reuse, 0.5 ;  /* 0x3f00000010127423 */ /* 0x080fe40000002003 */
[----:B------:R-:W-:Y:S02]  /*2120*/  FFMA.SAT R0, R22, R3, 0.5 ;  /* 0x3f00000016007423 */ /* 0x000fe40000002003 */
[-C--:B------:R-:W-:Y:S02]  /*2130*/  FFMA.RM R18, R18, R13.reuse, 12582913 ;  /* 0x4b40000112127423 */ /* 0x080fe4000000400d */
[----:B------:R-:W-:-:S02]  /*2140*/  FFMA.RM R0, R0, R13, 12582913 ;  /* 0x4b40000100007423 */ /* 0x000fc4000000400d */
[C---:B------:R-:W-:Y:S01]  /*2150*/  FADD R15, R18.reuse, -12583039 ;  /* 0xcb40007f120f7421 */ /* 0x040fe20000000000 */
[----:B------:R-:W-:Y:S02]  /*2160*/  IMAD.SHL.U32 R18, R18, 0x800000, RZ ;  /* 0x0080000012127824 */ /* 0x000fe400078e00ff */
[----:B------:R-:W-:Y:S01]  /*2170*/  FADD R23, R0, -12583039 ;  /* 0xcb40007f00177421 */ /* 0x000fe20000000000 */
[----:B------:R-:W-:-:S03]  /*2180*/  FFMA R15, R16, 1.4426950216293334961, -R15 ;  /* 0x3fb8aa3b100f7823 */ /* 0x000fc6000000080f */
[----:B------:R-:W-:Y:S01]  /*2190*/  FFMA R23, R22, 1.4426950216293334961, -R23 ;  /* 0x3fb8aa3b16177823 */ /* 0x000fe20000000817 */
[----:B------:R-:W-:Y:S01]  /*21a0*/  FFMA R17, R16, 1.925963033500011079e-08, R15 ;  /* 0x32a5706010117823 */ /* 0x000fe2000000000f */
[----:B------:R-:W-:Y:S02]  /*21b0*/  HFMA2 R16, -RZ, RZ, 0, 0 ;  /* 0x00000000ff107431 */ /* 0x000fe400000001ff */
[----:B------:R-:W-:-:S03]  /*21c0*/  FFMA R15, R22, 1.925963033500011079e-08, R23 ;  /* 0x32a57060160f7823 */ /* 0x000fc60000000017 */
[----:B------:R-:W0:Y:S08]  /*21d0*/  MUFU.EX2 R17, R17 ;  /* 0x0000001100117308 */ /* 0x000e300000000800 */
[----:B------:R-:W1:Y:S01]  /*21e0*/  MUFU.EX2 R15, R15 ;  /* 0x0000000f000f7308 */ /* 0x000e620000000800 */
[----:B0-----:R-:W-:Y:S01]  /*21f0*/  FMUL R23, R18, R17 ;  /* 0x0000001112177220 */ /* 0x001fe20000400000 */
[----:B------:R-:W-:Y:S06]  /*2200*/  @!P1 BRA `(.L_x_103) ;  /* 0x0000000000589947 */ /* 0x000fec0003800000 */
[----:B------:R-:W-:Y:S01]  /*2210*/  BSSY.RECONVERGENT B1, `(.L_x_103) ;  /* 0x0000015000017945 */ /* 0x000fe20003800200 */
[----:B------:R-:W-:-:S07]  /*2220*/  CS2R R16, SRZ ;  /* 0x0000000000107805 */ /* 0x000fce000001ff00 */
.L_x_104:
[----:B0-----:R-:W-:Y:S01]  /*2230*/  IMAD R25, R9, R14, R17 ;  /* 0x0000000e09197224 */ /* 0x001fe200078e0211 */
[----:B------:R-:W-:-:S04]  /*2240*/  IADD3 R17, PT, PT, R17, 0x1, RZ ;  /* 0x0000000111117810 */ /* 0x000fc80007ffe0ff */
[----:B------:R-:W-:Y:S01]  /*2250*/  LEA R25, R25, R8, 0x2 ;  /* 0x0000000819197211 */ /* 0x000fe200078e10ff */
[----:B------:R-:W-:Y:S01]  /*2260*/  IMAD.IADD R29, R19, 0x1, R17 ;  /* 0x00000001131d7824 */ /* 0x000fe200078e0211 */
[----:B------:R-:W-:-:S03]  /*2270*/  ISETP.GE.AND P2, PT, R17, R14, PT ;  /* 0x0000000e1100720c */ /* 0x000fc60003f46270 */
[----:B------:R-:W0:Y:S01]  /*2280*/  LDS R27, [R25] ;  /* 0x00000000191b7984 */ /* 0x000e220000000800 */
[----:B------:R-:W-:Y:S01]  /*2290*/  ISETP.LT.AND P3, PT, R29, R2, PT ;  /* 0x000000021d00720c */ /* 0x000fe20003f61270 */
[----:B0-----:R-:W-:-:S04]  /*22a0*/  FADD R18, -R12, R27 ;  /* 0x0000001b0c127221 */ /* 0x001fc80000000100 */
[----:B------:R-:W-:-:S04]  /*22b0*/  FFMA.SAT R22, R18, R3, 0.5 ;  /* 0x3f00000012167423 */ /* 0x000fc80000002003 */
[----:B------:R-:W-:-:S04]  /*22c0*/  FFMA.RM R22, R22, R13, 12582913 ;  /* 0x4b40000116167423 */ /* 0x000fc8000000400d */
[C---:B------:R-:W-:Y:S01]  /*22d0*/  FADD R27, R22.reuse, -12583039 ;  /* 0xcb40007f161b7421 */ /* 0x040fe20000000000 */
[----:B------:R-:W-:-:S03]  /*22e0*/  SHF.L.U32 R22, R22, 0x17, RZ ;  /* 0x0000001716167819 */ /* 0x000fc600000006ff */
[----:B------:R-:W-:-:S04]  /*22f0*/  FFMA R27, R18, 1.4426950216293334961, -R27 ;  /* 0x3fb8aa3b121b7823 */ /* 0x000fc8000000081b */
[----:B------:R-:W-:-:S06]  /*2300*/  FFMA R27, R18, 1.925963033500011079e-08, R27 ;  /* 0x32a57060121b7823 */ /* 0x000fcc000000001b */
[----:B------:R-:W0:Y:S02]  /*2310*/  MUFU.EX2 R27, R27 ;  /* 0x0000001b001b7308 */ /* 0x000e240000000800 */
[----:B0-----:R-:W-:-:S04]  /*2320*/  FMUL R22, R22, R27 ;  /* 0x0000001b16167220 */ /* 0x001fc80000400000 */
[----:B------:R-:W-:Y:S01]  /*2330*/  FADD R16, R22, R16 ;  /* 0x0000001016107221 */ /* 0x000fe20000000000 */
[----:B------:R0:W-:Y:S01]  /*2340*/  STS [R25], R22 ;  /* 0x0000001619007388 */ /* 0x0001e20000000800 */
[----:B------:R-:W-:Y:S05]  /*2350*/  @!P2 BRA P3, `(.L_x_104) ;  /* 0xfffffffc00b4a947 */ /* 0x000fea000183ffff */
[----:B------:R-:W-:Y:S05]  /*2360*/  BSYNC.RECONVERGENT B1 ;  /* 0x0000000000017941 */ /* 0x000fea0003800200 */
.L_x_103:
[----:B------:R-:W2:Y:S01]  /*2370*/  LDCU UR6, c[0x0][0x3b4] ;  /* 0x00007680ff0677ac */ /* 0x000ea20008000800 */
[----:B------:R-:W-:Y:S01]  /*2380*/  SHF.L.U32 R0, R0, 0x17, RZ ;  /* 0x0000001700007819 */ /* 0x000fe200000006ff */
[----:B------:R-:W-:-:S04]  /*2390*/  FMUL R14, R10, R23 ;  /* 0x000000170a0e7220 */ /* 0x000fc80000400000 */
[----:B-1----:R-:W-:-:S04]  /*23a0*/  FMUL R13, R0, R15 ;  /* 0x0000000f000d7220 */ /* 0x002fc80000400000 */
[----:B------:R-:W-:-:S04]  /*23b0*/  FADD R3, R14, R13 ;  /* 0x0000000d0e037221 */ /* 0x000fc80000000000 */
[----:B------:R-:W-:Y:S01]  /*23c0*/  FMUL R10, R3, R16 ;  /* 0x00000010030a7220 */ /* 0x000fe20000400000 */
[----:B--2---:R-:W-:-:S09]  /*23d0*/  UISETP.GE.AND UP0, UPT, UR6, 0x1, UPT ;  /* 0x000000010600788c */ /* 0x004fd2000bf06270 */
[----:B------:R-:W-:Y:S05]  /*23e0*/  BRA.U !UP0, `(.L_x_93) ;  /* 0x0000001508307547 */ /* 0x000fea000b800000 */
[----:B------:R-:W-:Y:S01]  /*23f0*/  FADD R3, R10, 1.00000001335143196e-10 ;  /* 0x2edbe6ff0a037421 */ /* 0x000fe20000000000 */
[----:B------:R-:W-:Y:S06]  /*2400*/  @!P1 BRA `(.L_x_105) ;  /* 0x0000000000a49947 */ /* 0x000fec0003800000 */
[----:B------:R-:W-:-:S07]  /*2410*/  MOV R18, RZ ;  /* 0x000000ff00127202 */ /* 0x000fce0000000f00 */
.L_x_109:
[----:B0-----:R-:W0:Y:S01]  /*2420*/  LDC R25, c[0x0][0x3bc] ;  /* 0x0000ef00ff197b82 */ /* 0x001e220000000800 */
[----:B------:R-:W-:Y:S01]  /*2430*/  HFMA2 R0, -RZ, RZ, 0, 0 ;  /* 0x00000000ff007431 */ /* 0x000fe200000001ff */
[----:B------:R-:W-:-:S06]  /*2440*/  MOV R2, RZ ;  /* 0x000000ff00027202 */ /* 0x000fcc0000000f00 */
[----:B------:R-:W1:Y:S02]  /*2450*/  LDC.64 R16, c[0x0][0x3b0] ;  /* 0x0000ec00ff107b82 */ /* 0x000e640000000a00 */
.L_x_106:
[C---:B-1----:R-:W-:Y:S02]  /*2460*/  IMAD R22, R2.reuse, R17, R18 ;  /* 0x0000001102167224 */ /* 0x042fe400078e0212 */
[----:B0-----:R-:W-:Y:S01]  /*2470*/  IMAD R15, R9, R25, R2 ;  /* 0x00000019090f7224 */ /* 0x001fe200078e0202 */
[----:B------:R-:W-:Y:S02]  /*2480*/  IADD3 R2, PT, PT, R2, 0x1, RZ ;  /* 0x0000000102027810 */ /* 0x000fe40007ffe0ff */
[----:B------:R-:W-:Y:S01]  /*2490*/  LEA R22, R22, R5, 0x2 ;  /* 0x0000000516167211 */ /* 0x000fe200078e10ff */
[----:B------:R-:W-:Y:S01]  /*24a0*/  IMAD R15, R15, 0x4, R8 ;  /* 0x000000040f0f7824 */ /* 0x000fe200078e0208 */
[----:B------:R-:W-:Y:S02]  /*24b0*/  IADD3 R23, PT, PT, R19, R2, RZ ;  /* 0x0000000213177210 */ /* 0x000fe40007ffe0ff */
[----:B------:R-:W-:Y:S02]  /*24c0*/  ISETP.GE.AND P1, PT, R2, R25, PT ;  /* 0x000000190200720c */ /* 0x000fe40003f26270 */
[----:B------:R-:W-:Y:S01]  /*24d0*/  LDS R22, [R22] ;  /* 0x0000000016167984 */ /* 0x000fe20000000800 */
[----:B------:R-:W-:-:S03]  /*24e0*/  ISETP.LT.AND P2, PT, R23, R16, PT ;  /* 0x000000101700720c */ /* 0x000fc60003f41270 */
[----:B------:R-:W0:Y:S02]  /*24f0*/  LDS R15, [R15] ;  /* 0x000000000f0f7984 */ /* 0x000e240000000800 */
[----:B0-----:R-:W-:-:S08]  /*2500*/  FFMA R0, R15, R22, R0 ;  /* 0x000000160f007223 */ /* 0x001fd00000000000 */
[----:B------:R-:W-:Y:S05]  /*2510*/  @!P1 BRA P2, `(.L_x_106) ;  /* 0xfffffffc00d09947 */ /* 0x000fea000103ffff */
[----:B------:R-:W0:Y:S01]  /*2520*/  LDC.64 R16, c[0x0][0x398] ;  /* 0x0000e600ff107b82 */ /* 0x000e220000000a00 */
[----:B------:R-:W-:-:S05]  /*2530*/  IADD3 R15, PT, PT, R11, R18, RZ ;  /* 0x000000120b0f7210 */ /* 0x000fca0007ffe0ff */
[----:B0-----:R-:W-:-:S05]  /*2540*/  IMAD.WIDE R16, R15, 0x4, R16 ;  /* 0x000000040f107825 */ /* 0x001fca00078e0210 */
[----:B------:R-:W2:Y:S01]  /*2550*/  LDG.E R15, desc[UR14][R16.64] ;  /* 0x0000000e100f7981 */ /* 0x000ea2000c1e1900 */
[----:B------:R-:W0:Y:S01]  /*2560*/  MUFU.RCP R22, R3 ;  /* 0x0000000300167308 */ /* 0x000e220000001000 */
[----:B------:R-:W-:Y:S01]  /*2570*/  BSSY.RECONVERGENT B3, `(.L_x_107) ;  /* 0x000000c000037945 */ /* 0x000fe20003800200 */
[----:B--2---:R-:W-:Y:S01]  /*2580*/  FMUL R2, R14, R15 ;  /* 0x0000000f0e027220 */ /* 0x004fe20000400000 */
[----:B0-----:R-:W-:-:S03]  /*2590*/  FFMA R15, -R3, R22, 1 ;  /* 0x3f800000030f7423 */ /* 0x001fc60000000116 */
[----:B------:R-:W-:Y:S01]  /*25a0*/  FFMA R0, R13, R0, R2 ;  /* 0x000000000d007223 */ /* 0x000fe20000000002 */
[----:B------:R-:W-:-:S03]  /*25b0*/  FFMA R15, R22, R15, R22 ;  /* 0x0000000f160f7223 */ /* 0x000fc60000000016 */
[----:B------:R-:W0:Y:S01]  /*25c0*/  FCHK P1, R0, R3 ;  /* 0x0000000300007302 */ /* 0x000e220000020000 */
[----:B------:R-:W-:-:S04]  /*25d0*/  FFMA R2, R0, R15, RZ ;  /* 0x0000000f00027223 */ /* 0x000fc800000000ff */
[----:B------:R-:W-:-:S04]  /*25e0*/  FFMA R22, -R3, R2, R0 ;  /* 0x0000000203167223 */ /* 0x000fc80000000100 */
[----:B------:R-:W-:Y:S01]  /*25f0*/  FFMA R15, R15, R22, R2 ;  /* 0x000000160f0f7223 */ /* 0x000fe20000000002 */
[----:B0-----:R-:W-:Y:S06]  /*2600*/  @!P1 BRA `(.L_x_108) ;  /* 0x0000000000089947 */ /* 0x001fec0003800000 */
[----:B------:R-:W-:-:S07]  /*2610*/  MOV R2, 0x2630 ;  /* 0x0000263000027802 */ /* 0x000fce0000000f00 */
[----:B------:R-:W-:Y:S05]  /*2620*/  CALL.REL.NOINC `($__internal_1_$__cuda_sm3x_div_rn_noftz_f32_slowpath) ;  /* 0x0000001000e87944 */ /* 0x000fea0003c00000 */
.L_x_108:
[----:B------:R-:W-:Y:S05]  /*2630*/  BSYNC.RECONVERGENT B3 ;  /* 0x0000000000037941 */ /* 0x000fea0003800200 */
.L_x_107:
[----:B------:R-:W0:Y:S01]  /*2640*/  LDCU UR6, c[0x0][0x3b4] ;  /* 0x00007680ff0677ac */ /* 0x000e220008000800 */
[----:B------:R1:W-:Y:S01]  /*2650*/  STG.E desc[UR14][R16.64], R15 ;  /* 0x0000000f10007986 */ /* 0x0003e2000c10190e */
[----:B------:R-:W-:-:S05]  /*2660*/  VIADD R18, R18, 0x1 ;  /* 0x0000000112127836 */ /* 0x000fca0000000000 */
[----:B0-----:R-:W-:-:S13]  /*2670*/  ISETP.NE.AND P1, PT, R18, UR6, PT ;  /* 0x0000000612007c0c */ /* 0x001fda000bf25270 */
[----:B-1----:R-:W-:Y:S05]  /*2680*/  @!P1 BRA `(.L_x_93) ;  /* 0x0000001000889947 */ /* 0x002fea0003800000 */
[----:B------:R-:W-:Y:S05]  /*2690*/  BRA `(.L_x_109) ;  /* 0xfffffffc00607947 */ /* 0x000fea000383ffff */
.L_x_105:
[----:B------:R-:W-:Y:S01]  /*26a0*/  UISETP.GE.U32.AND UP0, UPT, UR19, 0x7, UPT ;  /* 0x000000071300788c */ /* 0x000fe2000bf06070 */
[----:B------:R-:W-:-:S08]  /*26b0*/  HFMA2 R18, -RZ, RZ, 0, 0 ;  /* 0x00000000ff127431 */ /* 0x000fd000000001ff */
[----:B------:R-:W-:Y:S05]  /*26c0*/  BRA.U !UP0, `(.L_x_110) ;  /* 0x0000000908347547 */ /* 0x000fea000b800000 */
[----:B------:R-:W1:Y:S01]  /*26d0*/  LDC.64 R18, c[0x0][0x398] ;  /* 0x0000e600ff127b82 */ /* 0x000e620000000a00 */
[----:B------:R-:W-:-:S07]  /*26e0*/  MOV R26, RZ ;  /* 0x000000ff001a7202 */ /* 0x000fce0000000f00 */
.L_x_127:
[----:B--2---:R-:W-:-:S05]  /*26f0*/  IADD3 R17, PT, PT, R11, R26, RZ ;  /* 0x0000001a0b117210 */ /* 0x004fca0007ffe0ff */
[----:B-1----:R-:W-:-:S05]  /*2700*/  IMAD.WIDE R16, R17, 0x4, R18 ;  /* 0x0000000411107825 */ /* 0x002fca00078e0212 */
[----:B------:R-:W0:Y:S01]  /*2710*/  LDG.E R0, desc[UR14][R16.64] ;  /* 0x0000000e10007981 */ /* 0x000e22000c1e1900 */
[----:B------:R-:W1:Y:S01]  /*2720*/  MUFU.RCP R2, R3 ;  /* 0x0000000300027308 */ /* 0x000e620000001000 */
[----:B------:R-:W-:Y:S01]  /*2730*/  FMUL R29, RZ, R13 ;  /* 0x0000000dff1d7220 */ /* 0x000fe20000400000 */
[----:B------:R-:W-:Y:S01]  /*2740*/  IADD3 R26, PT, PT, R26, 0x8, RZ ;  /* 0x000000081a1a7810 */ /* 0x000fe20007ffe0ff */
[----:B------:R-:W-:Y:S03]  /*2750*/  BSSY.RECONVERGENT B3, `(.L_x_111) ;  /* 0x000000d000037945 */ /* 0x000fe60003800200 */
[----:B------:R-:W-:Y:S01]  /*2760*/  ISETP.NE.AND P3, PT, R26, UR12, PT ;  /* 0x0000000c1a007c0c */ /* 0x000fe2000bf65270 */
[----:B-1----:R-:W-:Y:S01]  /*2770*/  FFMA R15, -R3, R2, 1 ;  /* 0x3f800000030f7423 */ /* 0x002fe20000000102 */
[----:B0-----:R-:W-:-:S03]  /*2780*/  FFMA R22, R14, R0, R29 ;  /* 0x000000000e167223 */ /* 0x001fc6000000001d */
[----:B------:R-:W-:Y:S01]  /*2790*/  FFMA R0, R2, R15, R2 ;  /* 0x0000000f02007223 */ /* 0x000fe20000000002 */
[----:B------:R-:W0:Y:S03]  /*27a0*/  FCHK P1, R22, R3 ;  /* 0x0000000316007302 */ /* 0x000e260000020000 */
[----:B------:R-:W-:-:S04]  /*27b0*/  FFMA R2, R0, R22, RZ ;  /* 0x0000001600027223 */ /* 0x000fc800000000ff */
[----:B------:R-:W-:-:S04]  /*27c0*/  FFMA R15, -R3, R2, R22 ;  /* 0x00000002030f7223 */ /* 0x000fc80000000116 */
[----:B------:R-:W-:Y:S01]  /*27d0*/  FFMA R15, R0, R15, R2 ;  /* 0x0000000f000f7223 */ /* 0x000fe20000000002 */
[----:B0-----:R-:W-:Y:S06]  /*27e0*/  @!P1 BRA `(.L_x_112) ;  /* 0x00000000000c9947 */ /* 0x001fec0003800000 */
[----:B------:R-:W-:Y:S01]  /*27f0*/  IMAD.MOV.U32 R0, RZ, RZ, R22 ;  /* 0x000000ffff007224 */ /* 0x000fe200078e0016 */
[----:B------:R-:W-:-:S07]  /*2800*/  MOV R2, 0x2820 ;  /* 0x0000282000027802 */ /* 0x000fce0000000f00 */
[----:B------:R-:W-:Y:S05]  /*2810*/  CALL.REL.NOINC `($__internal_1_$__cuda_sm3x_div_rn_noftz_f32_slowpath) ;  /* 0x00000010006c7944 */ /* 0x000fea0003c00000 */
.L_x_112:
[----:B------:R-:W-:Y:S05]  /*2820*/  BSYNC.RECONVERGENT B3 ;  /* 0x0000000000037941 */ /* 0x000fea0003800200 */
.L_x_111:
[----:B------:R-:W2:Y:S01]  /*2830*/  LDG.E R0, desc[UR14][R16.64+0x4] ;  /* 0x0000040e10007981 */ /* 0x000ea2000c1e1900 */
[----:B------:R-:W0:Y:S01]  /*2840*/  MUFU.RCP R2, R3 ;  /* 0x0000000300027308 */ /* 0x000e220000001000 */
[----:B------:R-:W-:Y:S02]  /*2850*/  BSSY.RECONVERGENT B3, `(.L_x_113) ;  /* 0x000000e000037945 */ /* 0x000fe40003800200 */
[----:B------:R1:W-:Y:S01]  /*2860*/  STG.E desc[UR14][R16.64], R15 ;  /* 0x0000000f10007986 */ /* 0x0003e2000c10190e */
[----:B0-----:R-:W-:Y:S01]  /*2870*/  FFMA R23, -R3, R2, 1 ;  /* 0x3f80000003177423 */ /* 0x001fe20000000102 */
[----:B--2---:R-:W-:-:S03]  /*2880*/  FFMA R22, R14, R0, R29 ;  /* 0x000000000e167223 */ /* 0x004fc6000000001d */
[----:B------:R-:W-:Y:S01]  /*2890*/  FFMA R0, R2, R23, R2 ;  /* 0x0000001702007223 */ /* 0x000fe20000000002 */
[----:B------:R-:W0:Y:S03]  /*28a0*/  FCHK P1, R22, R3 ;  /* 0x0000000316007302 */ /* 0x000e260000020000 */
[----:B------:R-:W-:-:S04]  /*28b0*/  FFMA R2, R0, R22, RZ ;  /* 0x0000001600027223 */ /* 0x000fc800000000ff */
[----:B------:R-:W-:-:S04]  /*28c0*/  FFMA R23, -R3, R2, R22 ;  /* 0x0000000203177223 */ /* 0x000fc80000000116 */
[----:B------:R-:W-:Y:S01]  /*28d0*/  FFMA R23, R0, R23, R2 ;  /* 0x0000001700177223 */ /* 0x000fe20000000002 */
[----:B01----:R-:W-:Y:S06]  /*28e0*/  @!P1 BRA `(.L_x_114) ;  /* 0x0000000000109947 */ /* 0x003fec0003800000 */
[----:B------:R-:W-:Y:S02]  /*28f0*/  MOV R0, R22 ;  /* 0x0000001600007202 */ /* 0x000fe40000000f00 */
[----:B------:R-:W-:-:S07]  /*2900*/  MOV R2, 0x2920 ;  /* 0x0000292000027802 */ /* 0x000fce0000000f00 */
[----:B------:R-:W-:Y:S05]  /*2910*/  CALL.REL.NOINC `($__internal_1_$__cuda_sm3x_div_rn_noftz_f32_slowpath) ;  /* 0x00000010002c7944 */ /* 0x000fea0003c00000 */
[----:B------:R-:W-:-:S07]  /*2920*/  MOV R23, R15 ;  /* 0x0000000f00177202 */ /* 0x000fce0000000f00 */
.L_x_114:
[----:B------:R-:W-:Y:S05]  /*2930*/  BSYNC.RECONVERGENT B3 ;  /* 0x0000000000037941 */ /* 0x000fea0003800200 */
.L_x_113:
        /* <DEDUP_REMOVED lines=15> */
.L_x_116:
[----:B------:R-:W-:Y:S05]  /*2a30*/  BSYNC.RECONVERGENT B3 ;  /* 0x0000000000037941 */ /* 0x000fea0003800200 */
.L_x_115:
        /* <DEDUP_REMOVED lines=15> */
[----:B------:R-:W-:-:S07]  /*2b30*/  IMAD.MOV.U32 R23, RZ, RZ, R15 ;  /* 0x000000ffff177224 */ /* 0x000fce00078e000f */
.L_x_118:
[----:B------:R-:W-:Y:S05]  /*2b40*/  BSYNC.RECONVERGENT B3 ;  /* 0x0000000000037941 */ /* 0x000fea0003800200 */
.L_x_117:
        /* <DEDUP_REMOVED lines=15> */
.L_x_120:
[----:B------:R-:W-:Y:S05]  /*2c40*/  BSYNC.RECONVERGENT B3 ;  /* 0x0000000000037941 */ /* 0x000fea0003800200 */
.L_x_119:
        /* <DEDUP_REMOVED lines=16> */
.L_x_122:
[----:B------:R-:W-:Y:S05]  /*2d50*/  BSYNC.RECONVERGENT B3 ;  /* 0x0000000000037941 */ /* 0x000fea0003800200 */
.L_x_121:
        /* <DEDUP_REMOVED lines=15> */
.L_x_124:
[----:B------:R-:W-:Y:S05]  /*2e50*/  BSYNC.RECONVERGENT B3 ;  /* 0x0000000000037941 */ /* 0x000fea0003800200 */
.L_x_123:
        /* <DEDUP_REMOVED lines=12> */
[----:B------:R-:W-:Y:S01]  /*2f20*/  IMAD.MOV.U32 R0, RZ, RZ, R22 ;  /* 0x000000ffff007224 */ /* 0x000fe200078e0016 */
[----:B------:R-:W-:-:S07]  /*2f30*/  MOV R2, 0x2f50 ;  /* 0x00002f5000027802 */ /* 0x000fce0000000f00 */
[----:B------:R-:W-:Y:S05]  /*2f40*/  CALL.REL.NOINC `($__internal_1_$__cuda_sm3x_div_rn_noftz_f32_slowpath) ;  /* 0x0000000800a07944 */ /* 0x000fea0003c00000 */
[----:B------:R-:W-:-:S07]  /*2f50*/  MOV R23, R15 ;  /* 0x0000000f00177202 */ /* 0x000fce0000000f00 */
.L_x_126:
[----:B------:R-:W-:Y:S05]  /*2f60*/  BSYNC.RECONVERGENT B3 ;  /* 0x0000000000037941 */ /* 0x000fea0003800200 */
.L_x_125:
[----:B------:R2:W-:Y:S01]  /*2f70*/  STG.E desc[UR14][R16.64+0x1c], R23 ;  /* 0x00001c1710007986 */ /* 0x0005e2000c10190e */
[----:B------:R-:W-:Y:S05]  /*2f80*/  @P3 BRA `(.L_x_127) ;  /* 0xfffffff400d83947 */ /* 0x000fea000383ffff */
[----:B------:R-:W-:-:S07]  /*2f90*/  MOV R18, UR12 ;  /* 0x0000000c00127c02 */ /* 0x000fce0008000f00 */
.L_x_110:
[----:B------:R-:W-:-:S09]  /*2fa0*/  UISETP.NE.AND UP0, UPT, UR20, URZ, UPT ;  /* 0x000000ff1400728c */ /* 0x000fd2000bf05270 */
[----:B------:R-:W-:Y:S05]  /*2fb0*/  BRA.U !UP0, `(.L_x_93) ;  /* 0x00000009083c7547 */ /* 0x000fea000b800000 */
[----:B------:R-:W-:-:S04]  /*2fc0*/  UIADD3 UR6, UPT, UPT, UR20, -0x1, URZ ;  /* 0xffffffff14067890 */ /* 0x000fc8000fffe0ff */
[----:B------:R-:W-:-:S09]  /*2fd0*/  UISETP.GE.U32.AND UP0, UPT, UR6, 0x3, UPT ;  /* 0x000000030600788c */ /* 0x000fd2000bf06070 */
[----:B------:R-:W-:Y:S05]  /*2fe0*/  BRA.U !UP0, `(.L_x_128) ;  /* 0x0000000508287547 */ /* 0x000fea000b800000 */
[----:B--2---:R-:W1:Y:S01]  /*2ff0*/  LDC.64 R16, c[0x0][0x398] ;  /* 0x0000e600ff107b82 */ /* 0x004e620000000a00 */
[----:B------:R-:W-:-:S05]  /*3000*/  IADD3 R15, PT, PT, R11, R18, RZ ;  /* 0x000000120b0f7210 */ /* 0x000fca0007ffe0ff */
[----:B-1----:R-:W-:-:S05]  /*3010*/  IMAD.WIDE R16, R15, 0x4, R16 ;  /* 0x000000040f107825 */ /* 0x002fca00078e0210 */
[----:B------:R-:W2:Y:S01]  /*3020*/  LDG.E R15, desc[UR14][R16.64] ;  /* 0x0000000e100f7981 */ /* 0x000ea2000c1e1900 */
[----:B------:R-:W1:Y:S01]  /*3030*/  MUFU.RCP R2, R3 ;  /* 0x0000000300027308 */ /* 0x000e620000001000 */
[----:B------:R-:W-:Y:S01]  /*3040*/  BSSY.RECONVERGENT B3, `(.L_x_129) ;  /* 0x000000d000037945 */ /* 0x000fe20003800200 */
[----:B--2---:R-:W-:Y:S01]  /*3050*/  FMUL R0, R14, R15 ;  /* 0x0000000f0e007220 */ /* 0x004fe20000400000 */
[----:B-1----:R-:W-:-:S03]  /*3060*/  FFMA R15, -R3, R2, 1 ;  /* 0x3f800000030f7423 */ /* 0x002fc60000000102 */
[----:B0-----:R-:W-:Y:S01]  /*3070*/  FFMA R22, RZ, R13, R0 ;  /* 0x0000000dff167223 */ /* 0x001fe20000000000 */
[----:B------:R-:W-:-:S03]  /*3080*/  FFMA R0, R2, R15, R2 ;  /* 0x0000000f02007223 */ /* 0x000fc60000000002 */
[----:B------:R-:W0:Y:S01]  /*3090*/  FCHK P1, R22, R3 ;  /* 0x0000000316007302 */ /* 0x000e220000020000 */
[----:B------:R-:W-:-:S04]  /*30a0*/  FFMA R2, R0, R22, RZ ;  /* 0x0000001600027223 */ /* 0x000fc800000000ff */
[----:B------:R-:W-:-:S04]  /*30b0*/  FFMA R15, -R3, R2, R22 ;  /* 0x00000002030f7223 */ /* 0x000fc80000000116 */
[----:B------:R-:W-:Y:S01]  /*30c0*/  FFMA R15, R0, R15, R2 ;  /* 0x0000000f000f7223 */ /* 0x000fe20000000002 */
[----:B0-----:R-:W-:Y:S06]  /*30d0*/  @!P1 BRA `(.L_x_130) ;  /* 0x00000000000c9947 */ /* 0x001fec0003800000 */
[----:B------:R-:W-:Y:S02]  /*30e0*/  MOV R0, R22 ;  /* 0x0000001600007202 */ /* 0x000fe40000000f00 */
[----:B------:R-:W-:-:S07]  /*30f0*/  MOV R2, 0x3110 ;  /* 0x0000311000027802 */ /* 0x000fce0000000f00 */
[----:B------:R-:W-:Y:S05]  /*3100*/  CALL.REL.NOINC `($__internal_1_$__cuda_sm3x_div_rn_noftz_f32_slowpath) ;  /* 0x0000000800307944 */ /* 0x000fea0003c00000 */
.L_x_130:
[----:B------:R-:W-:Y:S05]  /*3110*/  BSYNC.RECONVERGENT B3 ;  /* 0x0000000000037941 */ /* 0x000fea0003800200 */
.L_x_129:
[----:B------:R-:W2:Y:S01]  /*3120*/  LDG.E R19, desc[UR14][R16.64+0x4] ;  /* 0x0000040e10137981 */ /* 0x000ea2000c1e1900 */
[----:B------:R-:W0:Y:S01]  /*3130*/  MUFU.RCP R2, R3 ;  /* 0x0000000300027308 */ /* 0x000e220000001000 */
[----:B------:R-:W-:Y:S02]  /*3140*/  BSSY.RECONVERGENT B3, `(.L_x_131) ;  /* 0x000000f000037945 */ /* 0x000fe40003800200 */
[----:B------:R1:W-:Y:S01]  /*3150*/  STG.E desc[UR14][R16.64], R15 ;  /* 0x0000000f10007986 */ /* 0x0003e2000c10190e */
[----:B--2---:R-:W-:Y:S01]  /*3160*/  FMUL R0, R14, R19 ;  /* 0x000000130e007220 */ /* 0x004fe20000400000 */
[----:B0-----:R-:W-:-:S03]  /*3170*/  FFMA R19, -R3, R2, 1 ;  /* 0x3f80000003137423 */ /* 0x001fc60000000102 */
[----:B------:R-:W-:Y:S01]  /*3180*/  FFMA R22, RZ, R13, R0 ;  /* 0x0000000dff167223 */ /* 0x000fe20000000000 */
[----:B------:R-:W-:-:S03]  /*3190*/  FFMA R0, R2, R19, R2 ;  /* 0x0000001302007223 */ /* 0x000fc60000000002 */
[----:B------:R-:W0:Y:S01]  /*31a0*/  FCHK P1, R22, R3 ;  /* 0x0000000316007302 */ /* 0x000e220000020000 */
        /* <DEDUP_REMOVED lines=8> */
.L_x_132:
[----:B------:R-:W-:Y:S05]  /*3230*/  BSYNC.RECONVERGENT B3 ;  /* 0x0000000000037941 */ /* 0x000fea0003800200 */
.L_x_131:
        /* <DEDUP_REMOVED lines=13> */
[----:B------:R-:W-:Y:S02]  /*3310*/  MOV R0, R22 ;  /* 0x0000001600007202 */ /* 0x000fe40000000f00 */
[----:B------:R-:W-:-:S07]  /*3320*/  MOV R2, 0x3340 ;  /* 0x0000334000027802 */ /* 0x000fce0000000f00 */
[----:B------:R-:W-:Y:S05]  /*3330*/  CALL.REL.NOINC `($__internal_1_$__cuda_sm3x_div_rn_noftz_f32_slowpath) ;  /* 0x0000000400a47944 */ /* 0x000fea0003c00000 */
.L_x_134:
[----:B------:R-:W-:Y:S05]  /*3340*/  BSYNC.RECONVERGENT B3 ;  /* 0x0000000000037941 */ /* 0x000fea0003800200 */
.L_x_133:
        /* <DEDUP_REMOVED lines=17> */
.L_x_136:
[----:B------:R-:W-:Y:S05]  /*3460*/  BSYNC.RECONVERGENT B3 ;  /* 0x0000000000037941 */ /* 0x000fea0003800200 */
.L_x_135:
[----:B------:R1:W-:Y:S01]  /*3470*/  STG.E desc[UR14][R16.64+0xc], R19 ;  /* 0x00000c1310007986 */ /* 0x0003e2000c10190e */
[----:B------:R-:W-:-:S07]  /*3480*/  VIADD R18, R18, 0x4 ;  /* 0x0000000412127836 */ /* 0x000fce0000000000 */
.L_x_128:
[----:B------:R-:W-:-:S09]  /*3490*/  UISETP.NE.AND UP0, UPT, UR21, URZ, UPT ;  /* 0x000000ff1500728c */ /* 0x000fd2000bf05270 */
[----:B------:R-:W-:Y:S05]  /*34a0*/  BRA.U !UP0, `(.L_x_93) ;  /* 0x0000000508007547 */ /* 0x000fea000b800000 */
[----:B------:R-:W-:-:S09]  /*34b0*/  UISETP.NE.AND UP0, UPT, UR21, 0x1, UPT ;  /* 0x000000011500788c */ /* 0x000fd2000bf05270 */
[----:B------:R-:W-:Y:S05]  /*34c0*/  BRA.U !UP0, `(.L_x_137) ;  /* 0x00000001089c7547 */ /* 0x000fea000b800000 */
[----:B-12---:R-:W1:Y:S01]  /*34d0*/  LDC.64 R16, c[0x0][0x398] ;  /* 0x0000e600ff107b82 */ /* 0x006e620000000a00 */
        /* <DEDUP_REMOVED lines=17> */
.L_x_139:
[----:B------:R-:W-:Y:S05]  /*35f0*/  BSYNC.RECONVERGENT B3 ;  /* 0x0000000000037941 */ /* 0x000fea0003800200 */
.L_x_138:
        /* <DEDUP_REMOVED lines=17> */
.L_x_141:
[----:B------:R-:W-:Y:S05]  /*3710*/  BSYNC.RECONVERGENT B3 ;  /* 0x0000000000037941 */ /* 0x000fea0003800200 */
.L_x_140:
[----:B------:R3:W-:Y:S01]  /*3720*/  STG.E desc[UR14][R16.64+0x4], R19 ;  /* 0x0000041310007986 */ /* 0x0007e2000c10190e */
[----:B------:R-:W-:-:S07]  /*3730*/  VIADD R18, R18, 0x2 ;  /* 0x0000000212127836 */ /* 0x000fce0000000000 */
.L_x_137:
[----:B------:R-:W-:-:S09]  /*3740*/  UISETP.NE.AND UP0, UPT, UR22, URZ, UPT ;  /* 0x000000ff1600728c */ /* 0x000fd2000bf05270 */
[----:B------:R-:W-:Y:S05]  /*3750*/  BRA.U !UP0, `(.L_x_93) ;  /* 0x0000000108547547 */ /* 0x000fea000b800000 */
[----:B-123--:R-:W1:Y:S01]  /*3760*/  LDC.64 R16, c[0x0][0x398] ;  /* 0x0000e600ff107b82 */ /* 0x00ee620000000a00 */
[----:B------:R-:W-:-:S05]  /*3770*/  IADD3 R15, PT, PT, R11, R18, RZ ;  /* 0x000000120b0f7210 */ /* 0x000fca0007ffe0ff */
[----:B-1----:R-:W-:-:S05]  /*3780*/  IMAD.WIDE R16, R15, 0x4, R16 ;  /* 0x000000040f107825 */ /* 0x002fca00078e0210 */
[----:B------:R-:W2:Y:S01]  /*3790*/  LDG.E R15, desc[UR14][R16.64] ;  /* 0x0000000e100f7981 */ /* 0x000ea2000c1e1900 */
[----:B------:R-:W1:Y:S01]  /*37a0*/  MUFU.RCP R0, R3 ;  /* 0x0000000300007308 */ /* 0x000e620000001000 */
[----:B------:R-:W-:Y:S01]  /*37b0*/  BSSY.RECONVERGENT B3, `(.L_x_142) ;  /* 0x000000e000037945 */ /* 0x000fe20003800200 */
[----:B--2---:R-:W-:Y:S01]  /*37c0*/  FMUL R14, R14, R15 ;  /* 0x0000000f0e0e7220 */ /* 0x004fe20000400000 */
[----:B-1----:R-:W-:-:S03]  /*37d0*/  FFMA R15, -R3, R0, 1 ;  /* 0x3f800000030f7423 */ /* 0x002fc60000000100 */
[----:B------:R-:W-:Y:S01]  /*37e0*/  FFMA R14, RZ, R13, R14 ;  /* 0x0000000dff0e7223 */ /* 0x000fe2000000000e */
[----:B------:R-:W-:-:S03]  /*37f0*/  FFMA R0, R0, R15, R0 ;  /* 0x0000000f00007223 */ /* 0x000fc60000000000 */
[----:B------:R-:W1:Y:S01]  /*3800*/  FCHK P1, R14, R3 ;  /* 0x000000030e007302 */ /* 0x000e620000020000 */
[----:B------:R-:W-:-:S04]  /*3810*/  FFMA R2, R0, R14, RZ ;  /* 0x0000000e00027223 */ /* 0x000fc800000000ff */
[----:B------:R-:W-:-:S04]  /*3820*/  FFMA R13, -R3, R2, R14 ;  /* 0x00000002030d7223 */ /* 0x000fc8000000010e */
[----:B------:R-:W-:Y:S01]  /*3830*/  FFMA R13, R0, R13, R2 ;  /* 0x0000000d000d7223 */ /* 0x000fe20000000002 */
[----:B-1----:R-:W-:Y:S06]  /*3840*/  @!P1 BRA `(.L_x_143) ;  /* 0x0000000000109947 */ /* 0x002fec0003800000 */
[----:B------:R-:W-:Y:S02]  /*3850*/  MOV R0, R14 ;  /* 0x0000000e00007202 */ /* 0x000fe40000000f00 */
[----:B------:R-:W-:-:S07]  /*3860*/  MOV R2, 0x3880 ;  /* 0x0000388000027802 */ /* 0x000fce0000000f00 */
[----:B0-----:R-:W-:Y:S05]  /*3870*/  CALL.REL.NOINC `($__internal_1_$__cuda_sm3x_div_rn_noftz_f32_slowpath) ;  /* 0x0000000000547944 */ /* 0x001fea0003c00000 */
[----:B------:R-:W-:-:S07]  /*3880*/  MOV R13, R15 ;  /* 0x0000000f000d7202 */ /* 0x000fce0000000f00 */
.L_x_143:
[----:B------:R-:W-:Y:S05]  /*3890*/  BSYNC.RECONVERGENT B3 ;  /* 0x0000000000037941 */ /* 0x000fea0003800200 */
.L_x_142:
[----:B------:R4:W-:Y:S02]  /*38a0*/  STG.E desc[UR14][R16.64], R13 ;  /* 0x0000000d10007986 */ /* 0x0009e4000c10190e */
.L_x_93:
[----:B------:R-:W-:Y:S05]  /*38b0*/  BSYNC.RECONVERGENT B0 ;  /* 0x0000000000007941 */ /* 0x000fea0003800200 */
.L_x_92:
[----:B------:R-:W5:Y:S01]  /*38c0*/  @P0 S2R R9, SR_TID.X ;  /* 0x0000000000090919 */ /* 0x000f620000002100 */
[----:B------:R-:W5:Y:S01]  /*38d0*/  @P0 LDC R0, c[0x0][0x3b8] ;  /* 0x0000ee00ff000b82 */ /* 0x000f620000000800 */
[----:B------:R-:W-:-:S04]  /*38e0*/  UIADD3 UR5, UPT, UPT, UR5, 0x1, URZ ;  /* 0x0000000105057890 */ /* 0x000fc8000fffe0ff */
[----:B------:R-:W-:-:S03]  /*38f0*/  UISETP.NE.AND UP0, UPT, UR5, UR9, UPT ;  /* 0x000000090500728c */ /* 0x000fc6000bf05270 */
[----:B------:R-:W0:Y:S01]  /*3900*/  @P0 LDC.64 R2, c[0x0][0x3a8] ;  /* 0x0000ea00ff020b82 */ /* 0x000e220000000a00 */
[----:B-----5:R-:W-:-:S05]  /*3910*/  @P0 IMAD R0, R0, UR4, R9 ;  /* 0x0000000400000c24 */ /* 0x020fca000f8e0209 */
[----:B----4-:R-:W-:-:S05]  /*3920*/  @P0 IADD3 R13, PT, PT, R0, UR10, RZ ;  /* 0x0000000a000d0c10 */ /* 0x010fca000fffe0ff */
[----:B0-----:R-:W-:Y:S01]  /*3930*/  @P0 IMAD.WIDE R2, R13, 0x4, R2 ;  /* 0x000000040d020825 */ /* 0x001fe200078e0202 */
[----:B------:R-:W-:Y:S03]  /*3940*/  BAR.SYNC.DEFER_BLOCKING 0x0 ;  /* 0x0000000000007b1d */ /* 0x000fe60000010000 */
[----:B------:R-:W-:-:S03]  /*3950*/  IMAD.MOV.U32 R13, RZ, RZ, R12 ;  /* 0x000000ffff0d7224 */ /* 0x000fc600078e000c */
[----:B------:R0:W-:Y:S04]  /*3960*/  @P0 STG.E desc[UR14][R2.64], R12 ;  /* 0x0000000c02000986 */ /* 0x0001e8000c10190e */
[----:B------:R0:W-:Y:S01]  /*3970*/  @P0 STG.E desc[UR14][R20.64], R10 ;  /* 0x0000000a14000986 */ /* 0x0001e2000c10190e */
[----:B------:R-:W-:Y:S05]  /*3980*/  BRA.U UP0, `(.L_x_144) ;  /* 0xffffffd500947547 */ /* 0x000fea000b83ffff */
.L_x_86:
[----:B------:R-:W-:-:S04]  /*3990*/  UIADD3 UR4, UPT, UPT, UR4, 0x1, URZ ;  /* 0x0000000104047890 */ /* 0x000fc8000fffe0ff */
[----:B------:R-:W-:-:S09]  /*39a0*/  UISETP.NE.AND UP0, UPT, UR4, UR8, UPT ;  /* 0x000000080400728c */ /* 0x000fd2000bf05270 */
[----:B------:R-:W-:Y:S05]  /*39b0*/  BRA.U UP0, `(.L_x_145) ;  /* 0xffffffcd00207547 */ /* 0x000fea000b83ffff */
[----:B------:R-:W-:Y:S05]  /*39c0*/  EXIT ;  /* 0x000000000000794d */ /* 0x000fea0003800000 */
        .weak           $__internal_1_$__cuda_sm3x_div_rn_noftz_f32_slowpath
        .type           $__internal_1_$__cuda_sm3x_div_rn_noftz_f32_slowpath,@function
        .size           $__internal_1_$__cuda_sm3x_div_rn_noftz_f32_slowpath,(.L_x_160 - $__internal_1_$__cuda_sm3x_div_rn_noftz_f32_slowpath)
$__internal_1_$__cuda_sm3x_div_rn_noftz_f32_slowpath:
[----:B------:R-:W-:Y:S01]  /*39d0*/  SHF.R.U32.HI R22, RZ, 0x17, R3 ;  /* 0x00000017ff167819 */ /* 0x000fe20000011603 */
[----:B------:R-:W-:Y:S01]  /*39e0*/  BSSY.RECONVERGENT B1, `(.L_x_146) ;  /* 0x0000063000017945 */ /* 0x000fe20003800200 */
[----:B------:R-:W-:Y:S02]  /*39f0*/  SHF.R.U32.HI R23, RZ, 0x17, R0 ;  /* 0x00000017ff177819 */ /* 0x000fe40000011600 */
[----:B------:R-:W-:Y:S02]  /*3a00*/  LOP3.LUT R22, R22, 0xff, RZ, 0xc0, !PT ;  /* 0x000000ff16167812 */ /* 0x000fe400078ec0ff */
[----:B------:R-:W-:Y:S02]  /*3a10*/  LOP3.LUT R23, R23, 0xff, RZ, 0xc0, !PT ;  /* 0x000000ff17177812 */ /* 0x000fe400078ec0ff */
[----:B------:R-:W-:Y:S02]  /*3a20*/  IADD3 R24, PT, PT, R22, -0x1, RZ ;  /* 0xffffffff16187810 */ /* 0x000fe40007ffe0ff */
[----:B------:R-:W-:-:S02]  /*3a30*/  IADD3 R25, PT, PT, R23, -0x1, RZ ;  /* 0xffffffff17197810 */ /* 0x000fc40007ffe0ff */
[----:B------:R-:W-:Y:S02]  /*3a40*/  ISETP.GT.U32.AND P1, PT, R24, 0xfd, PT ;  /* 0x000000fd1800780c */ /* 0x000fe40003f24070 */
[----:B------:R-:W-:Y:S02]  /*3a50*/  MOV R27, R3 ;  /* 0x00000003001b7202 */ /* 0x000fe40000000f00 */
        /* <DEDUP_REMOVED lines=19> */
[----:B------:R-:W-:Y:S02]  /*3b90*/  ISETP.GE.AND P1, PT, R25, RZ, PT ;  /* 0x000000ff1900720c */ /* 0x000fe40003f26270 */
[----:B------:R-:W-:-:S11]  /*3ba0*/  ISETP.GE.AND P2, PT, R24, RZ, PT ;  /* 0x000000ff1800720c */ /* 0x000fd60003f46270 */
[----:B------:R-:W-:Y:S01]  /*3bb0*/  @P1 IMAD.MOV.U32 R15, RZ, RZ, RZ ;  /* 0x000000ffff0f1224 */ /* 0x000fe200078e00ff */
[----:B------:R-:W-:Y:S01]  /*3bc0*/  @!P1 MOV R15, 0xffffffc0 ;  /* 0xffffffc0000f9802 */ /* 0x000fe20000000f00 */
[----:B------:R-:W-:Y:S01]  /*3bd0*/  @!P1 FFMA R0, R0, 1.84467440737095516160e+19, RZ ;  /* 0x5f80000000009823 */ /* 0x000fe200000000ff */
[----:B------:R-:W-:Y:S02]  /*3be0*/  @!P2 FFMA R27, R3, 1.84467440737095516160e+19, RZ ;  /* 0x5f800000031ba823 */ /* 0x000fe400000000ff */
[----:B------:R-:W-:-:S07]  /*3bf0*/  @!P2 IADD3 R15, PT, PT, R15, 0x40, RZ ;  /* 0x000000400f0fa810 */ /* 0x000fce0007ffe0ff */
.L_x_147:
[----:B------:R-:W-:Y:S01]  /*3c00*/  LEA R24, R22, 0xc0800000, 0x17 ;  /* 0xc080000016187811 */ /* 0x000fe200078eb8ff */
[----:B------:R-:W-:Y:S01]  /*3c10*/  BSSY.RECONVERGENT B2, `(.L_x_152) ;  /* 0x0000036000027945 */ /* 0x000fe20003800200 */
[----:B------:R-:W-:Y:S02]  /*3c20*/  IADD3 R23, PT, PT, R23, -0x7f, RZ ;  /* 0xffffff8117177810 */ /* 0x000fe40007ffe0ff */
[----:B------:R-:W-:Y:S02]  /*3c30*/  IADD3 R27, PT, PT, -R24, R27, RZ ;  /* 0x0000001b181b7210 */ /* 0x000fe40007ffe1ff */
[C---:B------:R-:W-:Y:S01]  /*3c40*/  IADD3 R22, PT, PT, R23.reuse, 0x7f, -R22 ;  /* 0x0000007f17167810 */ /* 0x040fe20007ffe816 */
[----:B------:R-:W-:Y:S01]  /*3c50*/  IMAD R0, R23, -0x800000, R0 ;  /* 0xff80000017007824 */ /* 0x000fe200078e0200 */
[----:B------:R-:W0:Y:S01]  /*3c60*/  MUFU.RCP R24, R27 ;  /* 0x0000001b00187308 */ /* 0x000e220000001000 */
[----:B------:R-:W-:Y:S02]  /*3c70*/  FADD.FTZ R25, -R27, -RZ ;  /* 0x800000ff1b197221 */ /* 0x000fe40000010100 */
[----:B------:R-:W-:-:S02]  /*3c80*/  IMAD.IADD R15, R22, 0x1, R15 ;  /* 0x00000001160f7824 */ /* 0x000fc400078e020f */
[----:B0-----:R-:W-:-:S04]  /*3c90*/  FFMA R23, R24, R25, 1 ;  /* 0x3f80000018177423 */ /* 0x001fc80000000019 */
[----:B------:R-:W-:-:S04]  /*3ca0*/  FFMA R23, R24, R23, R24 ;  /* 0x0000001718177223 */ /* 0x000fc80000000018 */
[----:B------:R-:W-:-:S04]  /*3cb0*/  FFMA R24, R0, R23, RZ ;  /* 0x0000001700187223 */ /* 0x000fc800000000ff */
[----:B------:R-:W-:-:S04]  /*3cc0*/  FFMA R22, R25, R24, R0 ;  /* 0x0000001819167223 */ /* 0x000fc80000000000 */
[----:B------:R-:W-:-:S04]  /*3cd0*/  FFMA R22, R23, R22, R24 ;  /* 0x0000001617167223 */ /* 0x000fc80000000018 */
[----:B------:R-:W-:-:S04]  /*3ce0*/  FFMA R25, R25, R22, R0 ;  /* 0x0000001619197223 */ /* 0x000fc80000000000 */
[----:B------:R-:W-:-:S05]  /*3cf0*/  FFMA R0, R23, R25, R22 ;  /* 0x0000001917007223 */ /* 0x000fca0000000016 */
[----:B------:R-:W-:-:S04]  /*3d00*/  SHF.R.U32.HI R24, RZ, 0x17, R0 ;  /* 0x00000017ff187819 */ /* 0x000fc80000011600 */
[----:B------:R-:W-:-:S04]  /*3d10*/  LOP3.LUT R24, R24, 0xff, RZ, 0xc0, !PT ;  /* 0x000000ff18187812 */ /* 0x000fc800078ec0ff */
[----:B------:R-:W-:-:S04]  /*3d20*/  IADD3 R24, PT, PT, R24, R15, RZ ;  /* 0x0000000f18187210 */ /* 0x000fc80007ffe0ff */
[----:B------:R-:W-:-:S04]  /*3d30*/  IADD3 R27, PT, PT, R24, -0x1, RZ ;  /* 0xffffffff181b7810 */ /* 0x000fc80007ffe0ff */
        /* <DEDUP_REMOVED lines=9> */
[CCC-:B------:R-:W-:Y:S01]  /*3dd0*/  FFMA.RP R15, R23.reuse, R25.reuse, R22.reuse ;  /* 0x00000019170f7223 */ /* 0x1c0fe20000008016 */
[CCC-:B------:R-:W-:Y:S01]  /*3de0*/  FFMA.RM R28, R23.reuse, R25.reuse, R22.reuse ;  /* 0x00000019171c7223 */ /* 0x1c0fe20000004016 */
[----:B------:R-:W-:Y:S01]  /*3df0*/  FFMA.RZ R22, R23, R25, R22 ;  /* 0x0000001917167223 */ /* 0x000fe2000000c016 */
[C---:B------:R-:W-:Y:S02]  /*3e00*/  ISETP.NE.AND P4, PT, R24.reuse, RZ, PT ;  /* 0x000000ff1800720c */ /* 0x040fe40003f85270 */
[----:B------:R-:W-:Y:S02]  /*3e10*/  ISETP.NE.AND P2, PT, R24, RZ, PT ;  /* 0x000000ff1800720c */ /* 0x000fe40003f45270 */
[----:B------:R-:W-:Y:S02]  /*3e20*/  LOP3.LUT R22, R22, 0x7fffff, RZ, 0xc0, !PT ;  /* 0x007fffff16167812 */ /* 0x000fe400078ec0ff */
[----:B------:R-:W-:Y:S02]  /*3e30*/  FSETP.NEU.FTZ.AND P1, PT, R15, R28, PT ;  /* 0x0000001c0f00720b */ /* 0x000fe40003f3d000 */
[----:B------:R-:W-:-:S02]  /*3e40*/  IADD3 R15, PT, PT, R24, 0x20, RZ ;  /* 0x00000020180f7810 */ /* 0x000fc40007ffe0ff */
[----:B------:R-:W-:Y:S02]  /*3e50*/  LOP3.LUT R22, R22, 0x800000, RZ, 0xfc, !PT ;  /* 0x0080000016167812 */ /* 0x000fe400078efcff */
[----:B------:R-:W-:Y:S02]  /*3e60*/  IADD3 R23, PT, PT, -R24, RZ, RZ ;  /* 0x000000ff18177210 */ /* 0x000fe40007ffe1ff */
[----:B------:R-:W-:Y:S02]  /*3e70*/  SHF.L.U32 R15, R22, R15, RZ ;  /* 0x0000000f160f7219 */ /* 0x000fe400000006ff */
[----:B------:R-:W-:Y:S02]  /*3e80*/  SEL R23, R23, RZ, P4 ;  /* 0x000000ff17177207 */ /* 0x000fe40002000000 */
[----:B------:R-:W-:Y:S02]  /*3e90*/  ISETP.NE.AND P2, PT, R15, RZ, P2 ;  /* 0x000000ff0f00720c */ /* 0x000fe40001745270 */
[----:B------:R-:W-:-:S02]  /*3ea0*/  SHF.R.U32.HI R23, RZ, R23, R22 ;  /* 0x00000017ff177219 */ /* 0x000fc40000011616 */
[----:B------:R-:W-:Y:S02]  /*3eb0*/  PLOP3.LUT P1, PT, P1, P2, PT, 0xf8, 0x8f ;  /* 0x00000000008f781c */ /* 0x000fe40000f25f70 */
[----:B------:R-:W-:Y:S02]  /*3ec0*/  SHF.R.U32.HI R15, RZ, 0x1, R23 ;  /* 0x00000001ff0f7819 */ /* 0x000fe40000011617 */
[----:B------:R-:W-:-:S04]  /*3ed0*/  SEL R22, RZ, 0x1, !P1 ;  /* 0x00000001ff167807 */ /* 0x000fc80004800000 */
[----:B------:R-:W-:-:S04]  /*3ee0*/  LOP3.LUT R22, R22, 0x1, R15, 0xf8, !PT ;  /* 0x0000000116167812 */ /* 0x000fc800078ef80f */
[----:B------:R-:W-:-:S05]  /*3ef0*/  LOP3.LUT R22, R22, R23, RZ, 0xc0, !PT ;  /* 0x0000001716167212 */ /* 0x000fca00078ec0ff */
[----:B------:R-:W-:-:S05]  /*3f00*/  IMAD.IADD R15, R15, 0x1, R22 ;  /* 0x000000010f0f7824 */ /* 0x000fca00078e0216 */
[----:B------:R-:W-:Y:S01]  /*3f10*/  LOP3.LUT R0, R15, R0, RZ, 0xfc, !PT ;  /* 0x000000000f007212 */ /* 0x000fe200078efcff */
[----:B------:R-:W-:Y:S06]  /*3f20*/  BRA `(.L_x_155) ;  /* 0x0000000000107947 */ /* 0x000fec0003800000 */
.L_x_154:
[----:B------:R-:W-:-:S04]  /*3f30*/  LOP3.LUT R0, R0, 0x80000000, RZ, 0xc0, !PT ;  /* 0x8000000000007812 */ /* 0x000fc800078ec0ff */
[----:B------:R-:W-:Y:S01]  /*3f40*/  LOP3.LUT R0, R0, 0x7f800000, RZ, 0xfc, !PT ;  /* 0x7f80000000007812 */ /* 0x000fe200078efcff */
[----:B------:R-:W-:Y:S06]  /*3f50*/  BRA `(.L_x_155) ;  /* 0x0000000000047947 */ /* 0x000fec0003800000 */
.L_x_153:
[----:B------:R-:W-:-:S07]  /*3f60*/  LEA R0, R15, R0, 0x17 ;  /* 0x000000000f007211 */ /* 0x000fce00078eb8ff */
.L_x_155:
[----:B------:R-:W-:Y:S05]  /*3f70*/  BSYNC.RECONVERGENT B2 ;  /* 0x0000000000027941 */ /* 0x000fea0003800200 */
.L_x_152:
[----:B------:R-:W-:Y:S05]  /*3f80*/  BRA `(.L_x_156) ;  /* 0x0000000000207947 */ /* 0x000fea0003800000 */
.L_x_151:
[----:B------:R-:W-:-:S04]  /*3f90*/  LOP3.LUT R0, R27, 0x80000000, R0, 0x48, !PT ;  /* 0x800000001b007812 */ /* 0x000fc800078e4800 */
[----:B------:R-:W-:Y:S01]  /*3fa0*/  LOP3.LUT R0, R0, 0x7f800000, RZ, 0xfc, !PT ;  /* 0x7f80000000007812 */ /* 0x000fe200078efcff */
[----:B------:R-:W-:Y:S06]  /*3fb0*/  BRA `(.L_x_156) ;  /* 0x0000000000147947 */ /* 0x000fec0003800000 */
.L_x_150:
[----:B------:R-:W-:Y:S01]  /*3fc0*/  LOP3.LUT R0, R27, 0x80000000, R0, 0x48, !PT ;  /* 0x800000001b007812 */ /* 0x000fe200078e4800 */
[----:B------:R-:W-:Y:S06]  /*3fd0*/  BRA `(.L_x_156) ;  /* 0x00000000000c7947 */ /* 0x000fec0003800000 */
.L_x_149:
[----:B------:R-:W0:Y:S01]  /*3fe0*/  MUFU.RSQ R0, -QNAN ;  /* 0xffc0000000007908 */ /* 0x000e220000001400 */
[----:B------:R-:W-:Y:S05]  /*3ff0*/  BRA `(.L_x_156) ;  /* 0x0000000000047947 */ /* 0x000fea0003800000 */
.L_x_148:
[----:B------:R-:W-:-:S07]  /*4000*/  FADD.FTZ R0, R0, R3 ;  /* 0x0000000300007221 */ /* 0x000fce0000010000 */
.L_x_156:
[----:B------:R-:W-:Y:S05]  /*4010*/  BSYNC.RECONVERGENT B1 ;  /* 0x0000000000017941 */ /* 0x000fea0003800200 */
.L_x_146:
[----:B------:R-:W-:Y:S01]  /*4020*/  HFMA2 R23, -RZ, RZ, 0, 0 ;  /* 0x00000000ff177431 */ /* 0x000fe200000001ff */
[----:B------:R-:W-:Y:S02]  /*4030*/  MOV R22, R2 ;  /* 0x0000000200167202 */ /* 0x000fe40000000f00 */
[----:B0-----:R-:W-:Y:S02]  /*4040*/  MOV R15, R0 ;  /* 0x00000000000f7202 */ /* 0x001fe40000000f00 */
[----:B------:R-:W-:Y:S05]  /*4050*/  RET.REL.NODEC R22 `(_Z25flash_attention_2_forwardPKfS0_S0_PfS1_S1_iiiif) ;  /* 0xffffffbc16e87950 */ /* 0x000fea0003c3ffff */
.L_x_157:
        /* <DEDUP_REMOVED lines=10> */
.L_x_160:


//--------------------- .text._Z18scale_shift_kernelPfS_iff --------------------------
	.section	.text._Z18scale_shift_kernelPfS_iff,"ax",@progbits
	.align	128
        .global         _Z18scale_shift_kernelPfS_iff
        .type           _Z18scale_shift_kernelPfS_iff,@function
        .size           _Z18scale_shift_kernelPfS_iff,(.L_x_163 - _Z18scale_shift_kernelPfS_iff)
        .other          _Z18scale_shift_kernelPfS_iff,@"STO_CUDA_ENTRY STV_DEFAULT"
_Z18scale_shift_kernelPfS_iff:
.text._Z18scale_shift_kernelPfS_iff:
[----:B------:R-:W-:Y:S01]  /*0000*/  LDC R1, c[0x0][0x37c] ;  /* 0x0000df00ff017b82 */ /* 0x000fe20000000800 */
[----:B------:R-:W0:Y:S07]  /*0010*/  S2R R0, SR_TID.X ;  /* 0x0000000000007919 */ /* 0x000e2e0000002100 */
[----:B------:R-:W0:Y:S01]  /*0020*/  S2UR UR4, SR_CTAID.X ;  /* 0x00000000000479c3 */ /* 0x000e220000002500 */
[----:B------:R-:W1:Y:S07]  /*0030*/  LDCU UR5, c[0x0][0x390] ;  /* 0x00007200ff0577ac */ /* 0x000e6e0008000800 */
[----:B------:R-:W0:Y:S02]  /*0040*/  LDC R7, c[0x0][0x360] ;  /* 0x0000d800ff077b82 */ /* 0x000e240000000800 */
[----:B0-----:R-:W-:-:S05]  /*0050*/  IMAD R7, R7, UR4, R0 ;  /* 0x0000000407077c24 */ /* 0x001fca000f8e0200 */
[----:B-1----:R-:W-:-:S13]  /*0060*/  ISETP.GE.AND P0, PT, R7, UR5, PT ;  /* 0x0000000507007c0c */ /* 0x002fda000bf06270 */
[----:B------:R-:W-:Y:S05]  /*0070*/  @P0 EXIT ;  /* 0x000000000000094d */ /* 0x000fea0003800000 */
[----:B------:R-:W0:Y:S01]  /*0080*/  LDC.64 R2, c[0x0][0x380] ;  /* 0x0000e000ff027b82 */ /* 0x000e220000000a00 */
[----:B------:R-:W1:Y:S01]  /*0090*/  LDCU.64 UR4, c[0x0][0x358] ;  /* 0x00006b00ff0477ac */ /* 0x000e620008000a00 */
[----:B------:R-:W2:Y:S06]  /*00a0*/  LDCU UR6, c[0x0][0x398] ;  /* 0x00007300ff0677ac */ /* 0x000eac0008000800 */
[----:B------:R-:W3:Y:S08]  /*00b0*/  LDC.64 R4, c[0x0][0x388] ;  /* 0x0000e200ff047b82 */ /* 0x000ef00000000a00 */
[----:B------:R-:W2:Y:S01]  /*00c0*/  LDC R9, c[0x0][0x394] ;  /* 0x0000e500ff097b82 */ /* 0x000ea20000000800 */
[----:B0-----:R-:W-:-:S06]  /*00d0*/  IMAD.WIDE R2, R7, 0x4, R2 ;  /* 0x0000000407027825 */ /* 0x001fcc00078e0202 */
[----:B-1----:R-:W2:Y:S01]  /*00e0*/  LDG.E R2, desc[UR4][R2.64] ;  /* 0x0000000402027981 */ /* 0x002ea2000c1e1900 */
[----:B---3--:R-:W-:-:S04]  /*00f0*/  IMAD.WIDE R4, R7, 0x4, R4 ;  /* 0x0000000407047825 */ /* 0x008fc800078e0204 */
[----:B--2---:R-:W-:-:S05]  /*0100*/  FFMA R7, R2, UR6, R9 ;  /* 0x0000000602077c23 */ /* 0x004fca0008000009 */
[----:B------:R-:W-:Y:S01]  /*0110*/  STG.E desc[UR4][R4.64], R7 ;  /* 0x0000000704007986 */ /* 0x000fe2000c101904 */
[----:B------:R-:W-:Y:S05]  /*0120*/  EXIT ;  /* 0x000000000000794d */ /* 0x000fea0003800000 */
.L_x_158:
        /* <DEDUP_REMOVED lines=13> */
.L_x_163:


//--------------------- .nv.shared._Z26flash_attention_2_backwardPKfS0_S0_S0_S0_S0_PfS1_S1_iiiif --------------------------
	.section	.nv.shared._Z26flash_attention_2_backwardPKfS0_S0_S0_S0_S0_PfS1_S1_iiiif,"aw",@nobits
	.sectionflags	@""
	.align	16
	.zero		1024


//--------------------- .nv.shared.reserved.0     --------------------------
	.section	.nv.shared.reserved.0,"aw",@nobits
	.weak		__nv_reservedSMEM_offset_0_alias
	.size		__nv_reservedSMEM_offset_0_alias, 0, 64
	.other		__nv_reservedSMEM_offset_0_alias,@"STO_CUDA_RESERVED_SHARED STV_DEFAULT"
__nv_reservedSMEM_offset_0_alias:
	.zero		0
	.zero		64


//--------------------- .nv.shared._Z25flash_attention_2_forwardPKfS0_S0_PfS1_S1_iiiif --------------------------
	.section	.nv.shared._Z25flash_attention_2_forwardPKfS0_S0_PfS1_S1_iiiif,"aw",@nobits
	.sectionflags	@""
	.align	16
	.zero		1024


//--------------------- .nv.shared._Z18scale_shift_kernelPfS_iff --------------------------
	.section	.nv.shared._Z18scale_shift_kernelPfS_iff,"aw",@nobits
	.sectionflags	@""
	.align	16
	.zero		1024


//--------------------- .nv.constant0._Z26flash_attention_2_backwardPKfS0_S0_S0_S0_S0_PfS1_S1_iiiif --------------------------
	.section	.nv.constant0._Z26flash_attention_2_backwardPKfS0_S0_S0_S0_S0_PfS1_S1_iiiif,"a",@progbits
	.sectionflags	@""
	.align	4
.nv.constant0._Z26flash_attention_2_backwardPKfS0_S0_S0_S0_S0_PfS1_S1_iiiif:
	.zero		988


//--------------------- .nv.constant0._Z25flash_attention_2_forwardPKfS0_S0_PfS1_S1_iiiif --------------------------
	.section	.nv.constant0._Z25flash_attention_2_forwardPKfS0_S0_PfS1_S1_iiiif,"a",@progbits
	.sectionflags	@""
	.align	4
.nv.constant0._Z25flash_attention_2_forwardPKfS0_S0_PfS1_S1_iiiif:
	.zero		964


//--------------------- .nv.constant0._Z18scale_shift_kernelPfS_iff --------------------------
	.section	.nv.constant0._Z18scale_shift_kernelPfS_iff,"a",@progbits
	.sectionflags	@""
	.align	4
.nv.constant0._Z18scale_shift_kernelPfS_iff:
	.zero		924


//--------------------- SYMBOLS --------------------------

	.type		.nv.reservedSmem.offset0,@object
	.size		.nv.reservedSmem.offset0,0x4
	.type		.nv.reservedSmem.cap,@object
	.size		.nv.reservedSmem.cap,0x4
